def matmul_kernel(
    a_ptr,
    b_ptr,
    c_ptr,
    M,
    N,
    K,
    stride_am,
    stride_ak,
    stride_bk,
    stride_bn,
    stride_cm,
    stride_cn,
    BLOCK_M: tl.constexpr,
    BLOCK_N: tl.constexpr,
    BLOCK_K: tl.constexpr,
    GROUP_M: tl.constexpr,
):
    pid = tl.program_id(axis=0)
    num_pid_m = tl.cdiv(M, BLOCK_M)
    num_pid_n = tl.cdiv(N, BLOCK_N)
    num_pid_in_group = GROUP_M * num_pid_n
    group_id = pid // num_pid_in_group
    first_pid_m = group_id * GROUP_M
    group_size_m = min(num_pid_m - first_pid_m, GROUP_M)
    pid_m = first_pid_m + ((pid % num_pid_in_group) % group_size_m)
    pid_n = (pid % num_pid_in_group) // group_size_m

    offs_am = (pid_m * BLOCK_M + tl.arange(0, BLOCK_M)) % M
    offs_bn = (pid_n * BLOCK_N + tl.arange(0, BLOCK_N)) % N
    offs_k = tl.arange(0, BLOCK_K)
    a_ptrs = a_ptr + offs_am[:, None] * stride_am + offs_k[None, :] * stride_ak
    b_ptrs = b_ptr + offs_k[:, None] * stride_bk + offs_bn[None, :] * stride_bn

    acc = tl.zeros((BLOCK_M, BLOCK_N), dtype=tl.float32)
    for kk in range(0, tl.cdiv(K, BLOCK_K)):
        a = tl.load(a_ptrs, mask=offs_k[None, :] < K - kk * BLOCK_K, other=0.0)
        b = tl.load(b_ptrs, mask=offs_k[:, None] < K - kk * BLOCK_K, other=0.0)
        acc = tl.dot(a, b, acc)
        a_ptrs += BLOCK_K * stride_ak
        b_ptrs += BLOCK_K * stride_bk

    c = acc.to(c_ptr.dtype.element_ty)
    offs_cm = pid_m * BLOCK_M + tl.arange(0, BLOCK_M)
    offs_cn = pid_n * BLOCK_N + tl.arange(0, BLOCK_N)
    c_ptrs = c_ptr + offs_cm[:, None] * stride_cm + offs_cn[None, :] * stride_cn
    mask = (offs_cm[:, None] < M) & (offs_cn[None, :] < N)
    tl.store(c_ptrs, c, mask=mask)

# config = {"BLOCK_K": 32, "BLOCK_M": 256, "BLOCK_N": 64, "GROUP_M": 1, "arch": "sm_100", "dtype": "fp16", "num_ctas": 1, "num_stages": 3, "num_warps": 4}
# arch = sm_100


// ===== COMPILED SASS (sm_100a) =====

	.target	sm_100a

	.elftype	@"ET_EXEC"


//--------------------- .note.nv.tkinfo           --------------------------
	.section	.note.nv.tkinfo,"",@"SHT_NOTE"
	.sectionflags	@"SHF_NOTE_NV_TKINFO"
	.tkinfo
        /*0018*/ 	.word	0x00000081
        /*0030*/ 	.string	""
        /*0030*/ 	.string	"ptxas-blackwell"
        /*0030*/ 	.string	"Cuda compilation tools, release 12.9, V12.9.86"
        /*0030*/ 	.string	"Build cuda_12.9.r12.9/compiler.36037853_0"
        /*0030*/ 	.string	"-v  -suppress-debug-info  -lineinfo  -arch sm_100a "



//--------------------- .note.nv.cuver            --------------------------
	.section	.note.nv.cuver,"",@"SHT_NOTE"
	.sectionflags	@"SHF_NOTE_NV_CUVER"
        /*0018*/ 	.short	0x0001
        /*001a*/ 	.short	0x0064
        /*001c*/ 	.short	0x0001
        /*001e*/ 	.short	0x0000
        /*0020*/ 	.short	0x0001
        /*0022*/ 	.short	0x0000


//--------------------- .nv.info                  --------------------------
	.section	.nv.info,"",@"SHT_CUDA_INFO"
	.align	4


	//----- nvinfo : EIATTR_REGCOUNT
	.align		4
        /*0000*/ 	.byte	0x04, 0x2f
        /*0002*/ 	.short	(.L_4 - .L_3)
	.align		4
.L_3:
        /*0004*/ 	.word	index@(matmul_kernel)
        /*0008*/ 	.word	0x000000fe


	//----- nvinfo : EIATTR_FRAME_SIZE
	.align		4
.L_4:
        /*000c*/ 	.byte	0x04, 0x11
        /*000e*/ 	.short	(.L_6 - .L_5)
	.align		4
.L_5:
        /*0010*/ 	.word	index@($__internal_2_$__cuda_sm10x_tcgen05_guardrail_trap_unallocated_columns_being_dealloced)
        /*0014*/ 	.word	0x00000000


	//----- nvinfo : EIATTR_FRAME_SIZE
	.align		4
.L_6:
        /*0018*/ 	.byte	0x04, 0x11
        /*001a*/ 	.short	(.L_8 - .L_7)
	.align		4
.L_7:
        /*001c*/ 	.word	index@($__internal_1_$__cuda_sm10x_tcgen05_guardrail_trap_phase_invalid_during_alloc)
        /*0020*/ 	.word	0x00000000


	//----- nvinfo : EIATTR_FRAME_SIZE
	.align		4
.L_8:
        /*0024*/ 	.byte	0x04, 0x11
        /*0026*/ 	.short	(.L_10 - .L_9)
	.align		4
.L_9:
        /*0028*/ 	.word	index@($__internal_0_$__cuda_sm10x_tcgen05_guardrail_trap_col_being_dealloced_not_returned_by_alloc)
        /*002c*/ 	.word	0x00000000


	//----- nvinfo : EIATTR_FRAME_SIZE
	.align		4
.L_10:
        /*0030*/ 	.byte	0x04, 0x11
        /*0032*/ 	.short	(.L_12 - .L_11)
	.align		4
.L_11:
        /*0034*/ 	.word	index@(matmul_kernel)
        /*0038*/ 	.word	0x00000000


	//----- nvinfo : EIATTR_MIN_STACK_SIZE
	.align		4
.L_12:
        /*003c*/ 	.byte	0x04, 0x12
        /*003e*/ 	.short	(.L_14 - .L_13)
	.align		4
.L_13:
        /*0040*/ 	.word	index@(matmul_kernel)
        /*0044*/ 	.word	0x00000000
.L_14:


//--------------------- .nv.info.matmul_kernel    --------------------------
	.section	.nv.info.matmul_kernel,"",@"SHT_CUDA_INFO"
	.sectionflags	@""
	.align	4


	//----- nvinfo : EIATTR_CUDA_API_VERSION
	.align		4
        /*0000*/ 	.byte	0x04, 0x37
        /*0002*/ 	.short	(.L_16 - .L_15)
.L_15:
        /*0004*/ 	.word	0x00000081


	//----- nvinfo : EIATTR_KPARAM_INFO
	.align		4
.L_16:
        /*0008*/ 	.byte	0x04, 0x17
        /*000a*/ 	.short	(.L_18 - .L_17)
.L_17:
        /*000c*/ 	.word	0x00000000
        /*0010*/ 	.short	0x000d
        /*0012*/ 	.short	0x0048
        /*0014*/ 	.byte	0x00, 0xf4, 0x21, 0x00


	//----- nvinfo : EIATTR_KPARAM_INFO
	.align		4
.L_18:
        /*0018*/ 	.byte	0x04, 0x17
        /*001a*/ 	.short	(.L_20 - .L_19)
.L_19:
        /*001c*/ 	.word	0x00000000
        /*0020*/ 	.short	0x000c
        /*0022*/ 	.short	0x0040
        /*0024*/ 	.byte	0x00, 0xf4, 0x21, 0x00


	//----- nvinfo : EIATTR_KPARAM_INFO
	.align		4
.L_20:
        /*0028*/ 	.byte	0x04, 0x17
        /*002a*/ 	.short	(.L_22 - .L_21)
.L_21:
        /*002c*/ 	.word	0x00000000
        /*0030*/ 	.short	0x000b
        /*0032*/ 	.short	0x0038
        /*0034*/ 	.byte	0x00, 0xf0, 0x11, 0x00


	//----- nvinfo : EIATTR_KPARAM_INFO
	.align		4
.L_22:
        /*0038*/ 	.byte	0x04, 0x17
        /*003a*/ 	.short	(.L_24 - .L_23)
.L_23:
        /*003c*/ 	.word	0x00000000
        /*0040*/ 	.short	0x000a
        /*0042*/ 	.short	0x0034
        /*0044*/ 	.byte	0x00, 0xf0, 0x11, 0x00


	//----- nvinfo : EIATTR_KPARAM_INFO
	.align		4
.L_24:
        /*0048*/ 	.byte	0x04, 0x17
        /*004a*/ 	.short	(.L_26 - .L_25)
.L_25:
        /*004c*/ 	.word	0x00000000
        /*0050*/ 	.short	0x0009
        /*0052*/ 	.short	0x0030
        /*0054*/ 	.byte	0x00, 0xf0, 0x11, 0x00


	//----- nvinfo : EIATTR_KPARAM_INFO
	.align		4
.L_26:
        /*0058*/ 	.byte	0x04, 0x17
        /*005a*/ 	.short	(.L_28 - .L_27)
.L_27:
        /*005c*/ 	.word	0x00000000
        /*0060*/ 	.short	0x0008
        /*0062*/ 	.short	0x002c
        /*0064*/ 	.byte	0x00, 0xf0, 0x11, 0x00


	//----- nvinfo : EIATTR_KPARAM_INFO
	.align		4
.L_28:
        /*0068*/ 	.byte	0x04, 0x17
        /*006a*/ 	.short	(.L_30 - .L_29)
.L_29:
        /*006c*/ 	.word	0x00000000
        /*0070*/ 	.short	0x0007
        /*0072*/ 	.short	0x0028
        /*0074*/ 	.byte	0x00, 0xf0, 0x11, 0x00


	//----- nvinfo : EIATTR_KPARAM_INFO
	.align		4
.L_30:
        /*0078*/ 	.byte	0x04, 0x17
        /*007a*/ 	.short	(.L_32 - .L_31)
.L_31:
        /*007c*/ 	.word	0x00000000
        /*0080*/ 	.short	0x0006
        /*0082*/ 	.short	0x0024
        /*0084*/ 	.byte	0x00, 0xf0, 0x11, 0x00


	//----- nvinfo : EIATTR_KPARAM_INFO
	.align		4
.L_32:
        /*0088*/ 	.byte	0x04, 0x17
        /*008a*/ 	.short	(.L_34 - .L_33)
.L_33:
        /*008c*/ 	.word	0x00000000
        /*0090*/ 	.short	0x0005
        /*0092*/ 	.short	0x0020
        /*0094*/ 	.byte	0x00, 0xf0, 0x11, 0x00


	//----- nvinfo : EIATTR_KPARAM_INFO
	.align		4
.L_34:
        /*0098*/ 	.byte	0x04, 0x17
        /*009a*/ 	.short	(.L_36 - .L_35)
.L_35:
        /*009c*/ 	.word	0x00000000
        /*00a0*/ 	.short	0x0004
        /*00a2*/ 	.short	0x001c
        /*00a4*/ 	.byte	0x00, 0xf0, 0x11, 0x00


	//----- nvinfo : EIATTR_KPARAM_INFO
	.align		4
.L_36:
        /*00a8*/ 	.byte	0x04, 0x17
        /*00aa*/ 	.short	(.L_38 - .L_37)
.L_37:
        /*00ac*/ 	.word	0x00000000
        /*00b0*/ 	.short	0x0003
        /*00b2*/ 	.short	0x0018
        /*00b4*/ 	.byte	0x00, 0xf0, 0x11, 0x00


	//----- nvinfo : EIATTR_KPARAM_INFO
	.align		4
.L_38:
        /*00b8*/ 	.byte	0x04, 0x17
        /*00ba*/ 	.short	(.L_40 - .L_39)
.L_39:
        /*00bc*/ 	.word	0x00000000
        /*00c0*/ 	.short	0x0002
        /*00c2*/ 	.short	0x0010
        /*00c4*/ 	.byte	0x00, 0xf4, 0x21, 0x00


	//----- nvinfo : EIATTR_KPARAM_INFO
	.align		4
.L_40:
        /*00c8*/ 	.byte	0x04, 0x17
        /*00ca*/ 	.short	(.L_42 - .L_41)
.L_41:
        /*00cc*/ 	.word	0x00000000
        /*00d0*/ 	.short	0x0001
        /*00d2*/ 	.short	0x0008
        /*00d4*/ 	.byte	0x00, 0xf4, 0x21, 0x00


	//----- nvinfo : EIATTR_KPARAM_INFO
	.align		4
.L_42:
        /*00d8*/ 	.byte	0x04, 0x17
        /*00da*/ 	.short	(.L_44 - .L_43)
.L_43:
        /*00dc*/ 	.word	0x00000000
        /*00e0*/ 	.short	0x0000
        /*00e2*/ 	.short	0x0000
        /*00e4*/ 	.byte	0x00, 0xf4, 0x21, 0x00


	//----- nvinfo : EIATTR_AT_ENTRY_FRAGMENTS
	.align		4
.L_44:
        /*00e8*/ 	.byte	0x04, 0x4f
        /*00ea*/ 	.short	(.L_46 - .L_45)


	//   ....[0]....
.L_45:
        /*00ec*/ 	.word	0x00000004


	//----- nvinfo : EIATTR_RESERVED_SMEM_USED
	.align		4
.L_46:
        /*00f0*/ 	.byte	0x01, 0x41
	.zero		2


	//----- nvinfo : EIATTR_SPARSE_MMA_MASK
	.align		4
        /*00f4*/ 	.byte	0x03, 0x50
        /*00f6*/ 	.short	0x0000


	//----- nvinfo : EIATTR_TCGEN05_1CTA_USED
	.align		4
        /*00f8*/ 	.byte	0x01, 0x51
	.zero		2


	//----- nvinfo : EIATTR_MAXREG_COUNT
	.align		4
        /*00fc*/ 	.byte	0x03, 0x1b
        /*00fe*/ 	.short	0x00ff


	//----- nvinfo : EIATTR_NUM_BARRIERS
	.align		4
        /*0100*/ 	.byte	0x02, 0x4c
        /*0102*/ 	.byte	0x01
	.zero		1


	//----- nvinfo : EIATTR_INT_WARP_WIDE_INSTR_OFFSETS
	.align		4
        /*0104*/ 	.byte	0x04, 0x31
        /*0106*/ 	.short	(.L_48 - .L_47)


	//   ....[0]....
.L_47:
        /*0108*/ 	.word	0x00001df0


	//   ....[1]....
        /*010c*/ 	.word	0x00001e00


	//   ....[2]....
        /*0110*/ 	.word	0x00003180


	//   ....[3]....
        /*0114*/ 	.word	0x000087c0


	//   ....[4]....
        /*0118*/ 	.word	0x00008810


	//----- nvinfo : EIATTR_COOP_GROUP_MASK_REGIDS
	.align		4
.L_48:
        /*011c*/ 	.byte	0x04, 0x29
        /*011e*/ 	.short	(.L_50 - .L_49)


	//   ....[0]....
.L_49:
        /*0120*/ 	.word	0xffffffff


	//   ....[1]....
        /*0124*/ 	.word	0xffffffff


	//   ....[2]....
        /*0128*/ 	.word	0xffffffff


	//   ....[3]....
        /*012c*/ 	.word	0xffffffff


	//----- nvinfo : EIATTR_COOP_GROUP_INSTR_OFFSETS
	.align		4
.L_50:
        /*0130*/ 	.byte	0x04, 0x28
        /*0132*/ 	.short	(.L_52 - .L_51)


	//   ....[0]....
.L_51:
        /*0134*/ 	.word	0x00000070


	//   ....[1]....
        /*0138*/ 	.word	0x00000330


	//   ....[2]....
        /*013c*/ 	.word	0x00008650


	//   ....[3]....
        /*0140*/ 	.word	0x000088c0


	//----- nvinfo : EIATTR_VRC_CTA_INIT_COUNT
	.align		4
.L_52:
        /*0144*/ 	.byte	0x02, 0x4a
        /*0146*/ 	.byte	0x80
	.zero		1


	//----- nvinfo : EIATTR_MBARRIER_INSTR_OFFSETS
	.align		4
        /*0148*/ 	.byte	0x04, 0x39
        /*014a*/ 	.short	(.L_54 - .L_53)


	//   ....[0]....
.L_53:
        /*014c*/ 	.word	0x00001ff0
        /*0150*/ 	.word	0x000000ff
        /*0154*/ 	.word	0x00000000
        /*0158*/ 	.short	0x0100
        /*015a*/ 	.byte	0x0b
	.zero		1


	//   ....[1]....
        /*015c*/ 	.word	0x000031d0
        /*0160*/ 	.word	0x000000ff
        /*0164*/ 	.word	0x0000a008
        /*0168*/ 	.short	0x0100
        /*016a*/ 	.byte	0x09
	.zero		1


	//   ....[2]....
        /*016c*/ 	.word	0x00004050
        /*0170*/ 	.word	0x000000ff
        /*0174*/ 	.word	0x00000000
        /*0178*/ 	.short	0x010a
        /*017a*/ 	.byte	0x0b
	.zero		1


	//   ....[3]....
        /*017c*/ 	.word	0x00005910
        /*0180*/ 	.word	0x000000ff
        /*0184*/ 	.word	0x00000000
        /*0188*/ 	.short	0x010a
        /*018a*/ 	.byte	0x0b
	.zero		1


	//   ....[4]....
        /*018c*/ 	.word	0x000059a0
        /*0190*/ 	.word	0x000000ff
        /*0194*/ 	.word	0x0000a000
        /*0198*/ 	.short	0x0108
        /*019a*/ 	.byte	0x09
	.zero		1


	//   ....[5]....
        /*019c*/ 	.word	0x00005a50
        /*01a0*/ 	.word	0x000000ff
        /*01a4*/ 	.word	0x0000a008
        /*01a8*/ 	.short	0x0108
        /*01aa*/ 	.byte	0x09
	.zero		1


	//   ....[6]....
        /*01ac*/ 	.word	0x000088e0
        /*01b0*/ 	.word	0x000000ff
        /*01b4*/ 	.word	0x00000000
        /*01b8*/ 	.short	0x010a
        /*01ba*/ 	.byte	0x0b
	.zero		1


	//   ....[7]....
        /*01bc*/ 	.word	0x00008910
        /*01c0*/ 	.word	0x000000ff
        /*01c4*/ 	.word	0x00000000
        /*01c8*/ 	.short	0x010a
        /*01ca*/ 	.byte	0x0b
	.zero		1


	//----- nvinfo : EIATTR_NUM_MBARRIERS
	.align		4
.L_54:
        /*01cc*/ 	.byte	0x03, 0x38
        /*01ce*/ 	.short	0x0002


	//----- nvinfo : EIATTR_EXIT_INSTR_OFFSETS
	.align		4
        /*01d0*/ 	.byte	0x04, 0x1c
        /*01d2*/ 	.short	(.L_56 - .L_55)


	//   ....[0]....
.L_55:
        /*01d4*/ 	.word	0x000088d0


	//----- nvinfo : EIATTR_REQNTID
	.align		4
.L_56:
        /*01d8*/ 	.byte	0x04, 0x10
        /*01da*/ 	.short	(.L_58 - .L_57)
.L_57:
        /*01dc*/ 	.word	0x00000080
        /*01e0*/ 	.word	0x00000001
        /*01e4*/ 	.word	0x00000001


	//----- nvinfo : EIATTR_CRS_STACK_SIZE
	.align		4
.L_58:
        /*01e8*/ 	.byte	0x04, 0x1e
        /*01ea*/ 	.short	(.L_60 - .L_59)
.L_59:
        /*01ec*/ 	.word	0x00000000


	//----- nvinfo : EIATTR_CBANK_PARAM_SIZE
	.align		4
.L_60:
        /*01f0*/ 	.byte	0x03, 0x19
        /*01f2*/ 	.short	0x0050


	//----- nvinfo : EIATTR_PARAM_CBANK
	.align		4
        /*01f4*/ 	.byte	0x04, 0x0a
        /*01f6*/ 	.short	(.L_62 - .L_61)
	.align		4
.L_61:
        /*01f8*/ 	.word	index@(.nv.constant0.matmul_kernel)
        /*01fc*/ 	.short	0x0380
        /*01fe*/ 	.short	0x0050


	//----- nvinfo : EIATTR_SW_WAR
	.align		4
.L_62:
        /*0200*/ 	.byte	0x04, 0x36
        /*0202*/ 	.short	(.L_64 - .L_63)
.L_63:
        /*0204*/ 	.word	0x00000008
.L_64:


//--------------------- .nv.compat                --------------------------
	.section	.nv.compat,"",@"SHT_CUDA_COMPAT_INFO"
	.align	4
        /*0000*/ 	.byte	0x02, 0x02, 0x02, 0x00, 0x02, 0x05, 0x05, 0x00, 0x02, 0x03, 0x00, 0x00, 0x02, 0x06, 0x01, 0x00


//--------------------- .nv.callgraph             --------------------------
	.section	.nv.callgraph,"",@"SHT_CUDA_CALLGRAPH"
	.align	4
	.sectionentsize	8
	.align		4
        /*0000*/ 	.word	0x00000000
	.align		4
        /*0004*/ 	.word	0xffffffff
	.align		4
        /*0008*/ 	.word	0x00000000
	.align		4
        /*000c*/ 	.word	0xfffffffe
	.align		4
        /*0010*/ 	.word	0x00000000
	.align		4
        /*0014*/ 	.word	0xfffffffd
	.align		4
        /*0018*/ 	.word	0x00000000
	.align		4
        /*001c*/ 	.word	0xfffffffc


//--------------------- .text.matmul_kernel       --------------------------
	.section	.text.matmul_kernel,"ax",@progbits
	.align	128
        .global         matmul_kernel
        .type           matmul_kernel,@function
        .size           matmul_kernel,(.L_x_20 - matmul_kernel)
        .other          matmul_kernel,@"STO_CUDA_ENTRY STV_DEFAULT"
matmul_kernel:
.text.matmul_kernel:
[----:B------:R-:W0:Y:S01]  /*0000*/  LDC R1, c[0x0][0x37c] ;  /* 0x0000df00ff017b82 */ /* 0x000e220000000800 */
[----:B------:R-:W1:Y:S01]  /*0010*/  S2R R171, SR_TID.X ;  /* 0x0000000000ab7919 */ /* 0x000e620000002100 */
[----:B------:R-:W2:Y:S01]  /*0020*/  LDCU.64 UR22, c[0x0][0x358] ;  /* 0x00006b00ff1677ac */ /* 0x000ea20008000a00 */
[----:B-1----:R-:W-:-:S13]  /*0030*/  ISETP.GE.U32.AND P0, PT, R171, 0x20, PT ;  /* 0x00000020ab00780c */ /* 0x002fda0003f06070 */
[----:B------:R-:W-:Y:S02]  /*0040*/  VOTEU.ANY UP0, P0 ;  /* 0x0000000000ff7886 */ /* 0x000fe40000000100 */
[----:B0-2---:R-:W-:Y:S05]  /*0050*/  BRA.U UP0, `(.L_x_0) ;  /* 0x0000000100b87547 */ /* 0x005fea000b800000 */
[----:B------:R-:W0:Y:S01]  /*0060*/  S2UR UR6, SR_CgaCtaId ;  /* 0x00000000000679c3 */ /* 0x000e220000008800 */
[----:B------:R-:W-:Y:S01]  /*0070*/  NOP ;  /* 0x0000000000007918 */ /* 0x000fe20000000000 */
[----:B------:R-:W-:Y:S02]  /*0080*/  UMOV UR4, 0x40 ;  /* 0x0000004000047882 */ /* 0x000fe40000000000 */
[----:B0-----:R-:W-:-:S09]  /*0090*/  ULEA UR4, UR6, UR4, 0x18 ;  /* 0x0000000406047291 */ /* 0x001fd2000f8ec0ff */
[----:B------:R-:W0:Y:S01]  /*00a0*/  LDS.U8 R0, [UR4] ;  /* 0x00000004ff007984 */ /* 0x000e220008000000 */
[----:B------:R-:W-:Y:S02]  /*00b0*/  UMOV UR4, 0x400 ;  /* 0x0000040000047882 */ /* 0x000fe40000000000 */
[----:B------:R-:W-:Y:S01]  /*00c0*/  ULEA UR4, UR6, UR4, 0x18 ;  /* 0x0000000406047291 */ /* 0x000fe2000f8ec0ff */
[----:B0-----:R-:W-:-:S13]  /*00d0*/  ISETP.NE.AND P0, PT, R0, RZ, PT ;  /* 0x000000ff0000720c */ /* 0x001fda0003f05270 */
[----:B------:R-:W-:Y:S05]  /*00e0*/  @P0 BRA `(.L_x_1) ;  /* 0x00000000007c0947 */ /* 0x000fea0003800000 */
[----:B------:R-:W-:-:S13]  /*00f0*/  ELECT P0, URZ, PT ;  /* 0x0000000000ff782f */ /* 0x000fda0003800000 */
[----:B------:R-:W-:Y:S05]  /*0100*/  @!P0 BRA `(.L_x_2) ;  /* 0x0000000000848947 */ /* 0x000fea0003800000 */
[----:B------:R-:W-:Y:S01]  /*0110*/  UMOV UR5, 0x4 ;  /* 0x0000000400057882 */ /* 0x000fe20000000000 */
[----:B------:R-:W-:Y:S02]  /*0120*/  IMAD.MOV.U32 R4, RZ, RZ, 0x1 ;  /* 0x00000001ff047424 */ /* 0x000fe400078e00ff */
[----:B------:R-:W-:Y:S02]  /*0130*/  IMAD.MOV.U32 R5, RZ, RZ, 0xf ;  /* 0x0000000fff057424 */ /* 0x000fe400078e00ff */
[----:B------:R-:W-:Y:S04]  /*0140*/  DEPBAR.LE SB0, 0x36 ;  /* 0x00008d800000791a */ /* 0x000fe80000000000 */
[----:B------:R-:W0:Y:S02]  /*0150*/  UTCATOMSWS.FIND_AND_SET.ALIGN UP1, UR5, UR5 ;  /* 0x00000005000575e3 */ /* 0x000e240008020800 */
[----:B0-----:R-:W-:-:S04]  /*0160*/  PLOP3.LUT P0, PT, PT, PT, UP1, 0x80, 0x8 ;  /* 0x000000000008781c */ /* 0x001fc80003f0f018 */
[----:B------:R-:W-:-:S04]  /*0170*/  SEL R0, RZ, 0xffffffff, !P0 ;  /* 0xffffffffff007807 */ /* 0x000fc80004000000 */
[----:B------:R-:W-:Y:S01]  /*0180*/  ISETP.NE.AND P0, PT, R0, RZ, PT ;  /* 0x000000ff0000720c */ /* 0x000fe20003f05270 */
[----:B------:R-:W-:-:S12]  /*0190*/  IMAD.U32 R0, RZ, RZ, UR5 ;  /* 0x00000005ff007e24 */ /* 0x000fd8000f8e00ff */
[----:B------:R-:W-:Y:S05]  /*01a0*/  @P0 BRA `(.L_x_3) ;  /* 0x0000000000240947 */ /* 0x000fea0003800000 */
.L_x_4:
[----:B------:R-:W-:Y:S05]  /*01b0*/  NANOSLEEP 0x64 ;  /* 0x000000640000795d */ /* 0x000fea0003800000 */
[----:B------:R-:W-:-:S05]  /*01c0*/  UMOV UR5, 0x4 ;  /* 0x0000000400057882 */ /* 0x000fca0000000000 */
[----:B------:R-:W-:Y:S04]  /*01d0*/  DEPBAR.LE SB0, 0x36 ;  /* 0x00008d800000791a */ /* 0x000fe80000000000 */
[----:B------:R-:W0:Y:S02]  /*01e0*/  UTCATOMSWS.FIND_AND_SET.ALIGN UP1, UR5, UR5 ;  /* 0x00000005000575e3 */ /* 0x000e240008020800 */
[----:B0-----:R-:W-:-:S04]  /*01f0*/  PLOP3.LUT P0, PT, PT, PT, UP1, 0x80, 0x8 ;  /* 0x000000000008781c */ /* 0x001fc80003f0f018 */
[----:B------:R-:W-:-:S04]  /*0200*/  SEL R0, RZ, 0xffffffff, !P0 ;  /* 0xffffffffff007807 */ /* 0x000fc80004000000 */
[----:B------:R-:W-:Y:S01]  /*0210*/  ISETP.NE.AND P0, PT, R0, RZ, PT ;  /* 0x000000ff0000720c */ /* 0x000fe20003f05270 */
[----:B------:R-:W-:-:S12]  /*0220*/  IMAD.U32 R0, RZ, RZ, UR5 ;  /* 0x00000005ff007e24 */ /* 0x000fd8000f8e00ff */
[----:B------:R-:W-:Y:S05]  /*0230*/  @!P0 BRA `(.L_x_4) ;  /* 0xfffffffc00dc8947 */ /* 0x000fea000383ffff */
.L_x_3:
[C---:B------:R-:W-:Y:S01]  /*0240*/  VIADD R3, R0.reuse, 0x10 ;  /* 0x0000001000037836 */ /* 0x040fe20000000000 */
[----:B------:R-:W-:Y:S01]  /*0250*/  UMOV UR5, 0x50 ;  /* 0x0000005000057882 */ /* 0x000fe20000000000 */
[----:B------:R-:W-:Y:S01]  /*0260*/  SHF.L.U32 R2, R5, R0, RZ ;  /* 0x0000000005027219 */ /* 0x000fe200000006ff */
[----:B------:R-:W-:Y:S01]  /*0270*/  ULEA UR5, UR6, UR5, 0x18 ;  /* 0x0000000506057291 */ /* 0x000fe2000f8ec0ff */
[----:B------:R-:W-:Y:S01]  /*0280*/  IMAD.SHL.U32 R0, R0, 0x20, RZ ;  /* 0x0000002000007824 */ /* 0x000fe200078e00ff */
[----:B------:R-:W-:-:S04]  /*0290*/  SHF.L.U32 R3, R4, R3, RZ ;  /* 0x0000000304037219 */ /* 0x000fc800000006ff */
[----:B------:R-:W-:-:S05]  /*02a0*/  LOP3.LUT R2, R3, R2, RZ, 0xfc, !PT ;  /* 0x0000000203027212 */ /* 0x000fca00078efcff */
[----:B------:R0:W-:Y:S04]  /*02b0*/  ATOMS.OR RZ, [UR5], R2 ;  /* 0x00000002ffff798c */ /* 0x0001e8000b000005 */
[----:B------:R0:W-:Y:S01]  /*02c0*/  STS [UR4], R0 ;  /* 0x00000000ff007988 */ /* 0x0001e20008000804 */
[----:B------:R-:W-:Y:S05]  /*02d0*/  BRA `(.L_x_2) ;  /* 0x0000000000107947 */ /* 0x000fea0003800000 */
.L_x_1:
[----:B------:R-:W-:Y:S01]  /*02e0*/  IMAD.MOV.U32 R0, RZ, RZ, -0x1 ;  /* 0xffffffffff007424 */ /* 0x000fe200078e00ff */
[----:B------:R-:W-:-:S04]  /*02f0*/  MOV R2, 0x320 ;  /* 0x0000032000027802 */ /* 0x000fc80000000f00 */
[----:B------:R0:W-:Y:S03]  /*0300*/  STS [UR4], R0 ;  /* 0x00000000ff007988 */ /* 0x0001e60008000804 */
[----:B0-----:R-:W-:Y:S05]  /*0310*/  CALL.REL.NOINC `($__internal_1_$__cuda_sm10x_tcgen05_guardrail_trap_phase_invalid_during_alloc) ;  /* 0x0000008400947944 */ /* 0x001fea0003c00000 */
.L_x_2:
[----:B------:R-:W-:Y:S05]  /*0320*/  WARPSYNC.ALL ;  /* 0x0000000000007948 */ /* 0x000fea0003800000 */
[----:B------:R-:W-:Y:S01]  /*0330*/  NOP ;  /* 0x0000000000007918 */ /* 0x000fe20000000000 */
.L_x_0:
[----:B------:R-:W1:Y:S01]  /*0340*/  LDC.64 R12, c[0x0][0x398] ;  /* 0x0000e600ff0c7b82 */ /* 0x000e620000000a00 */
[----:B------:R-:W2:Y:S01]  /*0350*/  S2R R5, SR_CTAID.X ;  /* 0x0000000000057919 */ /* 0x000ea20000002500 */
[--C-:B------:R-:W-:Y:S01]  /*0360*/  SHF.R.U32.HI R22, RZ, 0x5, R171.reuse ;  /* 0x00000005ff167819 */ /* 0x100fe200000116ab */
[----:B------:R-:W-:Y:S01]  /*0370*/  UMOV UR9, 0x400 ;  /* 0x0000040000097882 */ /* 0x000fe20000000000 */
[----:B------:R-:W-:Y:S01]  /*0380*/  SHF.R.S32.HI R167, RZ, 0x6, R171 ;  /* 0x00000006ffa77819 */ /* 0x000fe200000114ab */
[----:B------:R-:W3:Y:S01]  /*0390*/  LDCU.128 UR16, c[0x0][0x380] ;  /* 0x00007000ff1077ac */ /* 0x000ee20008000c00 */
[----:B------:R-:W-:Y:S02]  /*03a0*/  R2UR UR12, R22 ;  /* 0x00000000160c72ca */ /* 0x000fe400000e0000 */
[----:B------:R-:W-:Y:S01]  /*03b0*/  SGXT R167, R167, 0x1 ;  /* 0x00000001a7a7781a */ /* 0x000fe20000000200 */
[----:B------:R-:W4:Y:S01]  /*03c0*/  S2UR UR5, SR_CgaCtaId ;  /* 0x00000000000579c3 */ /* 0x000f220000008800 */
[----:B------:R-:W-:-:S09]  /*03d0*/  UMOV UR7, 0x1 ;  /* 0x0000000100077882 */ /* 0x000fd20000000000 */
[----:B------:R-:W-:Y:S01]  /*03e0*/  USHF.L.U32 UR4, UR12, 0x15, URZ ;  /* 0x000000150c047899 */ /* 0x000fe200080006ff */
[----:B01----:R-:W-:Y:S01]  /*03f0*/  VIADD R0, R13, 0x3f ;  /* 0x0000003f0d007836 */ /* 0x003fe20000000000 */
[----:B------:R-:W-:Y:S02]  /*0400*/  IABS R28, R13 ;  /* 0x0000000d001c7213 */ /* 0x000fe40000000000 */
[----:B------:R-:W-:Y:S02]  /*0410*/  IABS R25, R12 ;  /* 0x0000000c00197213 */ /* 0x000fe40000000000 */
[----:B------:R-:W-:-:S04]  /*0420*/  SHF.R.S32.HI R3, RZ, 0x1f, R0 ;  /* 0x0000001fff037819 */ /* 0x000fc80000011400 */
[----:B------:R-:W-:Y:S01]  /*0430*/  LEA.HI R3, R3, R0, RZ, 0x6 ;  /* 0x0000000003037211 */ /* 0x000fe200078f30ff */
[----:B----4-:R-:W-:Y:S01]  /*0440*/  ULEA UR9, UR5, UR9, 0x18 ;  /* 0x0000000905097291 */ /* 0x010fe2000f8ec0ff */
[----:B--2---:R-:W-:Y:S01]  /*0450*/  IABS R8, R5 ;  /* 0x0000000500087213 */ /* 0x004fe20000000000 */
[----:B------:R-:W-:Y:S01]  /*0460*/  BAR.SYNC.DEFER_BLOCKING 0x0 ;  /* 0x0000000000007b1d */ /* 0x000fe20000010000 */
[----:B------:R-:W-:Y:S01]  /*0470*/  SHF.R.S32.HI R4, RZ, 0x6, R3 ;  /* 0x00000006ff047819 */ /* 0x000fe20000011403 */
[----:B------:R-:W-:-:S03]  /*0480*/  UIADD3 UR11, UPT, UPT, UR9, 0xa000, URZ ;  /* 0x0000a000090b7890 */ /* 0x000fc6000fffe0ff */
[-C--:B------:R-:W-:Y:S02]  /*0490*/  IABS R7, R4.reuse ;  /* 0x0000000400077213 */ /* 0x080fe40000000000 */
[----:B------:R-:W-:Y:S02]  /*04a0*/  IABS R10, R4 ;  /* 0x00000004000a7213 */ /* 0x000fe40000000000 */
[----:B------:R-:W0:Y:S08]  /*04b0*/  I2F.RP R0, R7 ;  /* 0x0000000700007306 */ /* 0x000e300000209400 */
[----:B0-----:R-:W0:Y:S01]  /*04c0*/  MUFU.RCP R0, R0 ;  /* 0x0000000000007308 */ /* 0x001e220000001000 */
[----:B------:R-:W1:Y:S01]  /*04d0*/  LDS R33, [UR9] ;  /* 0x00000009ff217984 */ /* 0x000e620008000800 */
[----:B0-----:R-:W-:-:S02]  /*04e0*/  VIADD R2, R0, 0xffffffe ;  /* 0x0ffffffe00027836 */ /* 0x001fc40000000000 */
[----:B------:R-:W-:-:S04]  /*04f0*/  IMAD.MOV R0, RZ, RZ, -R10 ;  /* 0x000000ffff007224 */ /* 0x000fc800078e0a0a */
[----:B------:R0:W2:Y:S02]  /*0500*/  F2I.FTZ.U32.TRUNC.NTZ R3, R2 ;  /* 0x0000000200037305 */ /* 0x0000a4000021f000 */
[----:B0-----:R-:W-:Y:S02]  /*0510*/  IMAD.MOV.U32 R2, RZ, RZ, RZ ;  /* 0x000000ffff027224 */ /* 0x001fe400078e00ff */
[----:B--2---:R-:W-:-:S04]  /*0520*/  IMAD.MOV R6, RZ, RZ, -R3 ;  /* 0x000000ffff067224 */ /* 0x004fc800078e0a03 */
[----:B------:R-:W-:Y:S01]  /*0530*/  IMAD R9, R6, R7, RZ ;  /* 0x0000000706097224 */ /* 0x000fe200078e02ff */
[----:B-1----:R-:W-:Y:S01]  /*0540*/  R2UR UR8, R33 ;  /* 0x00000000210872ca */ /* 0x002fe200000e0000 */
[----:B------:R-:W-:Y:S02]  /*0550*/  IMAD.MOV.U32 R6, RZ, RZ, R8 ;  /* 0x000000ffff067224 */ /* 0x000fe400078e0008 */
[----:B------:R-:W-:-:S06]  /*0560*/  IMAD.HI.U32 R3, R3, R9, R2 ;  /* 0x0000000903037227 */ /* 0x000fcc00078e0002 */
[----:B------:R-:W-:-:S04]  /*0570*/  IMAD.HI.U32 R3, R3, R6, RZ ;  /* 0x0000000603037227 */ /* 0x000fc800078e00ff */
[----:B------:R-:W-:Y:S01]  /*0580*/  IMAD R0, R3, R0, R6 ;  /* 0x0000000003007224 */ /* 0x000fe200078e0206 */
[----:B------:R-:W-:Y:S04]  /*0590*/  BAR.SYNC.DEFER_BLOCKING 0x0 ;  /* 0x0000000000007b1d */ /* 0x000fe80000010000 */
[----:B------:R-:W-:-:S13]  /*05a0*/  ISETP.GT.U32.AND P1, PT, R7, R0, PT ;  /* 0x000000000700720c */ /* 0x000fda0003f24070 */
[----:B------:R-:W-:Y:S02]  /*05b0*/  @!P1 IMAD.IADD R0, R0, 0x1, -R7 ;  /* 0x0000000100009824 */ /* 0x000fe400078e0a07 */
[----:B------:R-:W-:Y:S01]  /*05c0*/  @!P1 VIADD R3, R3, 0x1 ;  /* 0x0000000103039836 */ /* 0x000fe20000000000 */
[----:B------:R-:W-:Y:S02]  /*05d0*/  ISETP.NE.AND P1, PT, R4, RZ, PT ;  /* 0x000000ff0400720c */ /* 0x000fe40003f25270 */
[----:B------:R-:W-:Y:S02]  /*05e0*/  ISETP.GE.U32.AND P0, PT, R0, R7, PT ;  /* 0x000000070000720c */ /* 0x000fe40003f06070 */
[----:B------:R-:W-:-:S04]  /*05f0*/  LOP3.LUT R0, R5, R4, RZ, 0x3c, !PT ;  /* 0x0000000405007212 */ /* 0x000fc800078e3cff */
[----:B------:R-:W-:Y:S01]  /*0600*/  ISETP.GE.AND P2, PT, R0, RZ, PT ;  /* 0x000000ff0000720c */ /* 0x000fe20003f46270 */
[----:B------:R-:W-:-:S06]  /*0610*/  VIADD R0, R12, 0xff ;  /* 0x000000ff0c007836 */ /* 0x000fcc0000000000 */
[----:B------:R-:W-:-:S04]  /*0620*/  @P0 VIADD R3, R3, 0x1 ;  /* 0x0000000103030836 */ /* 0x000fc80000000000 */
[----:B------:R-:W-:Y:S01]  /*0630*/  IMAD.MOV.U32 R17, RZ, RZ, R3 ;  /* 0x000000ffff117224 */ /* 0x000fe200078e0003 */
[----:B------:R-:W-:-:S03]  /*0640*/  SHF.R.S32.HI R3, RZ, 0x1f, R0 ;  /* 0x0000001fff037819 */ /* 0x000fc60000011400 */
[----:B------:R-:W-:Y:S01]  /*0650*/  @!P2 IMAD.MOV R17, RZ, RZ, -R17 ;  /* 0x000000ffff11a224 */ /* 0x000fe200078e0a11 */
[----:B------:R-:W-:Y:S02]  /*0660*/  LEA.HI R3, R3, R0, RZ, 0x8 ;  /* 0x0000000003037211 */ /* 0x000fe400078f40ff */
[----:B------:R-:W-:-:S04]  /*0670*/  @!P1 LOP3.LUT R17, RZ, R4, RZ, 0x33, !PT ;  /* 0x00000004ff119212 */ /* 0x000fc800078e33ff */
[----:B------:R-:W-:Y:S01]  /*0680*/  LEA.HI.SX32 R3, R3, -R17, 0x18 ;  /* 0x8000001103037211 */ /* 0x000fe200078fc2ff */
[----:B------:R-:W-:-:S03]  /*0690*/  IMAD.MOV R6, RZ, RZ, -R17 ;  /* 0x000000ffff067224 */ /* 0x000fc600078e0a11 */
[----:B------:R-:W-:Y:S01]  /*06a0*/  VIMNMX R18, PT, PT, R3, 0x1, PT ;  /* 0x0000000103127848 */ /* 0x000fe20003fe0100 */
[----:B------:R-:W-:-:S03]  /*06b0*/  IMAD R19, R4, R6, R5 ;  /* 0x0000000604137224 */ /* 0x000fc600078e0205 */
[-C--:B------:R-:W-:Y:S02]  /*06c0*/  IABS R7, R18.reuse ;  /* 0x0000001200077213 */ /* 0x080fe40000000000 */
[----:B------:R-:W-:Y:S02]  /*06d0*/  IABS R4, R18 ;  /* 0x0000001200047213 */ /* 0x000fe40000000000 */
[----:B------:R-:W0:Y:S03]  /*06e0*/  I2F.RP R0, R7 ;  /* 0x0000000700007306 */ /* 0x000e260000209400 */
[----:B------:R-:W-:-:S05]  /*06f0*/  IMAD.MOV R4, RZ, RZ, -R4 ;  /* 0x000000ffff047224 */ /* 0x000fca00078e0a04 */
[----:B0-----:R-:W0:Y:S02]  /*0700*/  MUFU.RCP R0, R0 ;  /* 0x0000000000007308 */ /* 0x001e240000001000 */
[----:B0-----:R-:W-:Y:S01]  /*0710*/  VIADD R2, R0, 0xffffffe ;  /* 0x0ffffffe00027836 */ /* 0x001fe20000000000 */
[----:B------:R-:W-:-:S05]  /*0720*/  IABS R0, R19 ;  /* 0x0000001300007213 */ /* 0x000fca0000000000 */
[----:B------:R0:W1:Y:S02]  /*0730*/  F2I.FTZ.U32.TRUNC.NTZ R3, R2 ;  /* 0x0000000200037305 */ /* 0x000064000021f000 */
[----:B0-----:R-:W-:Y:S02]  /*0740*/  IMAD.MOV.U32 R2, RZ, RZ, RZ ;  /* 0x000000ffff027224 */ /* 0x001fe400078e00ff */
[----:B-1----:R-:W-:-:S04]  /*0750*/  IMAD.MOV R8, RZ, RZ, -R3 ;  /* 0x000000ffff087224 */ /* 0x002fc800078e0a03 */
[----:B------:R-:W-:-:S04]  /*0760*/  IMAD R5, R8, R7, RZ ;  /* 0x0000000708057224 */ /* 0x000fc800078e02ff */
[----:B------:R-:W-:Y:S02]  /*0770*/  IMAD.HI.U32 R3, R3, R5, R2 ;  /* 0x0000000503037227 */ /* 0x000fe400078e0002 */
[----:B------:R-:W0:Y:S04]  /*0780*/  I2F.RP R2, R28 ;  /* 0x0000001c00027306 */ /* 0x000e280000209400 */
[----:B------:R-:W-:-:S04]  /*0790*/  IMAD.HI.U32 R3, R3, R0, RZ ;  /* 0x0000000003037227 */ /* 0x000fc800078e00ff */
[----:B------:R-:W-:Y:S02]  /*07a0*/  IMAD R0, R3, R4, R0 ;  /* 0x0000000403007224 */ /* 0x000fe400078e0200 */
[----:B------:R-:W-:Y:S03]  /*07b0*/  I2F.RP R4, R25 ;  /* 0x0000001900047306 */ /* 0x000fe60000209400 */
[----:B------:R-:W-:-:S05]  /*07c0*/  ISETP.GT.U32.AND P1, PT, R7, R0, PT ;  /* 0x000000000700720c */ /* 0x000fca0003f24070 */
[----:B0-----:R-:W0:Y:S08]  /*07d0*/  MUFU.RCP R2, R2 ;  /* 0x0000000200027308 */ /* 0x001e300000001000 */
[----:B------:R-:W-:Y:S02]  /*07e0*/  @!P1 IMAD.IADD R0, R0, 0x1, -R7 ;  /* 0x0000000100009824 */ /* 0x000fe400078e0a07 */
[----:B------:R-:W-:Y:S01]  /*07f0*/  @!P1 VIADD R3, R3, 0x1 ;  /* 0x0000000103039836 */ /* 0x000fe20000000000 */
[----:B------:R-:W-:-:S02]  /*0800*/  ISETP.NE.AND P1, PT, R18, RZ, PT ;  /* 0x000000ff1200720c */ /* 0x000fc40003f25270 */
[----:B------:R-:W-:Y:S02]  /*0810*/  ISETP.GE.U32.AND P0, PT, R0, R7, PT ;  /* 0x000000070000720c */ /* 0x000fe40003f06070 */
[----:B------:R-:W-:Y:S01]  /*0820*/  LOP3.LUT R0, R19, R18, RZ, 0x3c, !PT ;  /* 0x0000001213007212 */ /* 0x000fe200078e3cff */
[----:B0-----:R-:W-:-:S03]  /*0830*/  VIADD R5, R2, 0xffffffe ;  /* 0x0ffffffe02057836 */ /* 0x001fc60000000000 */
[----:B------:R-:W-:Y:S02]  /*0840*/  ISETP.GE.AND P2, PT, R0, RZ, PT ;  /* 0x000000ff0000720c */ /* 0x000fe40003f46270 */
[----:B------:R0:W-:Y:S05]  /*0850*/  MUFU.RCP R0, R4 ;  /* 0x0000000400007308 */ /* 0x0001ea0000001000 */
[----:B------:R-:W-:-:S03]  /*0860*/  @P0 VIADD R3, R3, 0x1 ;  /* 0x0000000103030836 */ /* 0x000fc60000000000 */
[----:B------:R-:W1:Y:S01]  /*0870*/  F2I.FTZ.U32.TRUNC.NTZ R5, R5 ;  /* 0x0000000500057305 */ /* 0x000e62000021f000 */
[----:B------:R-:W-:Y:S01]  /*0880*/  IMAD.MOV.U32 R9, RZ, RZ, R3 ;  /* 0x000000ffff097224 */ /* 0x000fe200078e0003 */
[----:B------:R-:W-:Y:S01]  /*0890*/  SHF.R.U32.HI R3, RZ, 0x5, R171 ;  /* 0x00000005ff037819 */ /* 0x000fe200000116ab */
[----:B0-----:R-:W-:Y:S02]  /*08a0*/  IMAD.MOV.U32 R4, RZ, RZ, RZ ;  /* 0x000000ffff047224 */ /* 0x001fe400078e00ff */
[----:B------:R-:W-:Y:S01]  /*08b0*/  @!P2 IMAD.MOV R9, RZ, RZ, -R9 ;  /* 0x000000ffff09a224 */ /* 0x000fe200078e0a09 */
[----:B------:R-:W-:Y:S02]  /*08c0*/  @!P1 LOP3.LUT R9, RZ, R18, RZ, 0x33, !PT ;  /* 0x00000012ff099212 */ /* 0x000fe400078e33ff */
[----:B------:R-:W-:-:S03]  /*08d0*/  SGXT.U32 R3, R3, 0x2 ;  /* 0x000000020303781a */ /* 0x000fc60000000000 */
[----:B------:R-:W-:Y:S02]  /*08e0*/  IMAD.SHL.U32 R2, R9, 0x40, RZ ;  /* 0x0000004009027824 */ /* 0x000fe400078e00ff */
[----:B------:R-:W-:Y:S02]  /*08f0*/  IMAD.MOV R9, RZ, RZ, -R9 ;  /* 0x000000ffff097224 */ /* 0x000fe400078e0a09 */
[----:B-1----:R-:W-:Y:S01]  /*0900*/  IMAD.MOV R7, RZ, RZ, -R5 ;  /* 0x000000ffff077224 */ /* 0x002fe200078e0a05 */
[----:B------:R-:W-:-:S03]  /*0910*/  LOP3.LUT R6, R2, R3, RZ, 0xfc, !PT ;  /* 0x0000000302067212 */ /* 0x000fc600078efcff */
[----:B------:R-:W-:Y:S01]  /*0920*/  IMAD R7, R7, R28, RZ ;  /* 0x0000001c07077224 */ /* 0x000fe200078e02ff */
[C---:B------:R-:W-:Y:S02]  /*0930*/  LOP3.LUT R20, R6.reuse, 0x4, RZ, 0xfc, !PT ;  /* 0x0000000406147812 */ /* 0x040fe400078efcff */
[C---:B------:R-:W-:Y:S01]  /*0940*/  LOP3.LUT R21, R6.reuse, 0x8, RZ, 0xfc, !PT ;  /* 0x0000000806157812 */ /* 0x040fe200078efcff */
[----:B------:R-:W-:Y:S01]  /*0950*/  IMAD.HI.U32 R7, R5, R7, R4 ;  /* 0x0000000705077227 */ /* 0x000fe200078e0004 */
[----:B------:R-:W-:Y:S02]  /*0960*/  IABS R10, R20 ;  /* 0x00000014000a7213 */ /* 0x000fe40000000000 */
[----:B------:R-:W-:Y:S01]  /*0970*/  LOP3.LUT R23, R6, 0xc, RZ, 0xfc, !PT ;  /* 0x0000000c06177812 */ /* 0x000fe200078efcff */
[----:B------:R-:W-:Y:S01]  /*0980*/  VIADD R4, R0, 0xffffffe ;  /* 0x0ffffffe00047836 */ /* 0x000fe20000000000 */
[----:B------:R-:W-:Y:S01]  /*0990*/  IABS R14, R21 ;  /* 0x00000015000e7213 */ /* 0x000fe20000000000 */
[C---:B------:R-:W-:Y:S01]  /*09a0*/  IMAD.HI.U32 R0, R7.reuse, R10, RZ ;  /* 0x0000000a07007227 */ /* 0x040fe200078e00ff */
[----:B------:R-:W-:Y:S01]  /*09b0*/  IABS R16, R23 ;  /* 0x0000001700107213 */ /* 0x000fe20000000000 */
[----:B------:R-:W0:Y:S01]  /*09c0*/  F2I.FTZ.U32.TRUNC.NTZ R5, R4 ;  /* 0x0000000400057305 */ /* 0x000e22000021f000 */
[----:B------:R-:W-:Y:S01]  /*09d0*/  ISETP.GE.AND P3, PT, R20, RZ, PT ;  /* 0x000000ff1400720c */ /* 0x000fe20003f66270 */
[----:B------:R-:W-:Y:S01]  /*09e0*/  IMAD.HI.U32 R3, R7, R14, RZ ;  /* 0x0000000e07037227 */ /* 0x000fe200078e00ff */
[----:B------:R-:W-:-:S02]  /*09f0*/  LOP3.LUT R31, R6, 0x34, RZ, 0xfc, !PT ;  /* 0x00000034061f7812 */ /* 0x000fc400078efcff */
[C---:B------:R-:W-:Y:S01]  /*0a00*/  LOP3.LUT R30, R6.reuse, 0x30, RZ, 0xfc, !PT ;  /* 0x00000030061e7812 */ /* 0x040fe200078efcff */
[----:B------:R-:W-:Y:S01]  /*0a10*/  IMAD.MOV R11, RZ, RZ, -R0 ;  /* 0x000000ffff0b7224 */ /* 0x000fe200078e0a00 */
[----:B------:R-:W-:Y:S01]  /*0a20*/  IABS R24, R31 ;  /* 0x0000001f00187213 */ /* 0x000fe20000000000 */
[----:B------:R-:W-:Y:S01]  /*0a30*/  IMAD.HI.U32 R8, R7, R16, RZ ;  /* 0x0000001007087227 */ /* 0x000fe200078e00ff */
[----:B------:R-:W-:-:S03]  /*0a40*/  LOP3.LUT R32, R6, 0x38, RZ, 0xfc, !PT ;  /* 0x0000003806207812 */ /* 0x000fc600078efcff */
[----:B------:R-:W-:Y:S01]  /*0a50*/  IMAD.MOV R15, RZ, RZ, -R3 ;  /* 0x000000ffff0f7224 */ /* 0x000fe200078e0a03 */
[----:B------:R-:W-:Y:S01]  /*0a60*/  IABS R26, R32 ;  /* 0x00000020001a7213 */ /* 0x000fe20000000000 */
[----:B------:R-:W-:Y:S02]  /*0a70*/  IMAD R3, R28, R11, R10 ;  /* 0x0000000b1c037224 */ /* 0x000fe400078e020a */
[----:B------:R-:W-:Y:S01]  /*0a80*/  IMAD R0, R18, R9, R19 ;  /* 0x0000000912007224 */ /* 0x000fe200078e0213 */
[----:B------:R-:W-:Y:S01]  /*0a90*/  LOP3.LUT R18, R6, 0x10, RZ, 0xfc, !PT ;  /* 0x0000001006127812 */ /* 0x000fe200078efcff */
[----:B------:R-:W-:Y:S01]  /*0aa0*/  IMAD.MOV R9, RZ, RZ, -R8 ;  /* 0x000000ffff097224 */ /* 0x000fe200078e0a08 */
[C---:B------:R-:W-:Y:S01]  /*0ab0*/  ISETP.GT.U32.AND P0, PT, R28.reuse, R3, PT ;  /* 0x000000031c00720c */ /* 0x040fe20003f04070 */
[----:B------:R-:W-:Y:S01]  /*0ac0*/  IMAD R8, R28, R15, R14 ;  /* 0x0000000f1c087224 */ /* 0x000fe200078e020e */
[----:B------:R-:W-:Y:S01]  /*0ad0*/  IABS R14, R18 ;  /* 0x00000012000e7213 */ /* 0x000fe20000000000 */
[----:B0-----:R-:W-:Y:S01]  /*0ae0*/  IMAD.MOV R10, RZ, RZ, -R5 ;  /* 0x000000ffff0a7224 */ /* 0x001fe200078e0a05 */
[----:B------:R-:W-:Y:S01]  /*0af0*/  LOP3.LUT R19, R6, 0x18, RZ, 0xfc, !PT ;  /* 0x0000001806137812 */ /* 0x000fe200078efcff */
[----:B------:R-:W-:Y:S01]  /*0b00*/  IMAD.MOV.U32 R4, RZ, RZ, RZ ;  /* 0x000000ffff047224 */ /* 0x000fe200078e00ff */
[----:B------:R-:W-:Y:S01]  /*0b10*/  ISETP.GT.U32.AND P1, PT, R28, R8, PT ;  /* 0x000000081c00720c */ /* 0x000fe20003f24070 */
[----:B------:R-:W-:-:S02]  /*0b20*/  IMAD R11, R10, R25, RZ ;  /* 0x000000190a0b7224 */ /* 0x000fc400078e02ff */
[----:B------:R-:W-:-:S04]  /*0b30*/  IMAD.HI.U32 R10, R7, R14, RZ ;  /* 0x0000000e070a7227 */ /* 0x000fc800078e00ff */
[----:B------:R-:W-:Y:S01]  /*0b40*/  IMAD R9, R28, R9, R16 ;  /* 0x000000091c097224 */ /* 0x000fe200078e0210 */
[----:B------:R-:W-:Y:S01]  /*0b50*/  LOP3.LUT R16, R6, 0x14, RZ, 0xfc, !PT ;  /* 0x0000001406107812 */ /* 0x000fe200078efcff */
[----:B------:R-:W-:-:S03]  /*0b60*/  IMAD.HI.U32 R4, R5, R11, R4 ;  /* 0x0000000b05047227 */ /* 0x000fc600078e0004 */
[----:B------:R-:W-:Y:S01]  /*0b70*/  IABS R15, R16 ;  /* 0x00000010000f7213 */ /* 0x000fe20000000000 */
[----:B------:R-:W-:Y:S01]  /*0b80*/  IMAD.MOV R5, RZ, RZ, -R10 ;  /* 0x000000ffff057224 */ /* 0x000fe200078e0a0a */
[----:B------:R-:W-:Y:S01]  /*0b90*/  ISETP.GT.U32.AND P2, PT, R28, R9, PT ;  /* 0x000000091c00720c */ /* 0x000fe20003f44070 */
[--C-:B------:R-:W-:Y:S01]  /*0ba0*/  @!P0 IMAD.IADD R3, R3, 0x1, -R28.reuse ;  /* 0x0000000103038824 */ /* 0x100fe200078e0a1c */
[----:B------:R-:W-:Y:S01]  /*0bb0*/  ISETP.GE.AND P0, PT, R23, RZ, PT ;  /* 0x000000ff1700720c */ /* 0x000fe20003f06270 */
[----:B------:R-:W-:Y:S01]  /*0bc0*/  @!P1 IMAD.IADD R8, R8, 0x1, -R28 ;  /* 0x0000000108089824 */ /* 0x000fe200078e0a1c */
[----:B------:R-:W-:Y:S01]  /*0bd0*/  IABS R23, R30 ;  /* 0x0000001e00177213 */ /* 0x000fe20000000000 */
[C---:B------:R-:W-:Y:S01]  /*0be0*/  IMAD R5, R28.reuse, R5, R14 ;  /* 0x000000051c057224 */ /* 0x040fe200078e020e */
[C---:B------:R-:W-:Y:S01]  /*0bf0*/  ISETP.GT.U32.AND P1, PT, R28.reuse, R3, PT ;  /* 0x000000031c00720c */ /* 0x040fe20003f24070 */
[----:B------:R-:W-:Y:S01]  /*0c00*/  IMAD.MOV.U32 R11, RZ, RZ, R15 ;  /* 0x000000ffff0b7224 */ /* 0x000fe200078e000f */
[----:B------:R-:W-:Y:S01]  /*0c10*/  IABS R15, R19 ;  /* 0x00000013000f7213 */ /* 0x000fe20000000000 */
[----:B------:R-:W-:Y:S01]  /*0c20*/  IMAD.IADD R0, R17, 0x1, R0 ;  /* 0x0000000111007824 */ /* 0x000fe200078e0200 */
[C---:B------:R-:W-:Y:S01]  /*0c30*/  ISETP.GT.U32.AND P5, PT, R28.reuse, R5, PT ;  /* 0x000000051c00720c */ /* 0x040fe20003fa4070 */
[----:B------:R-:W-:Y:S01]  /*0c40*/  IMAD.HI.U32 R10, R7, R11, RZ ;  /* 0x0000000b070a7227 */ /* 0x000fe200078e00ff */
[----:B------:R-:W-:-:S02]  /*0c50*/  ISETP.GT.U32.AND P4, PT, R28, R8, PT ;  /* 0x000000081c00720c */ /* 0x000fc40003f84070 */
[----:B------:R-:W-:Y:S01]  /*0c60*/  LOP3.LUT R17, R6, 0x24, RZ, 0xfc, !PT ;  /* 0x0000002406117812 */ /* 0x000fe200078efcff */
[----:B------:R-:W-:Y:S02]  /*0c70*/  IMAD.MOV R14, RZ, RZ, -R10 ;  /* 0x000000ffff0e7224 */ /* 0x000fe400078e0a0a */
[----:B------:R-:W-:-:S04]  /*0c80*/  IMAD.HI.U32 R10, R7, R15, RZ ;  /* 0x0000000f070a7227 */ /* 0x000fc800078e00ff */
[--C-:B------:R-:W-:Y:S01]  /*0c90*/  @!P1 IMAD.IADD R3, R3, 0x1, -R28.reuse ;  /* 0x0000000103039824 */ /* 0x100fe200078e0a1c */
[----:B------:R-:W-:Y:S01]  /*0ca0*/  ISETP.GE.AND P1, PT, R18, RZ, PT ;  /* 0x000000ff1200720c */ /* 0x000fe20003f26270 */
[----:B------:R-:W-:Y:S01]  /*0cb0*/  @!P2 IMAD.IADD R9, R9, 0x1, -R28 ;  /* 0x000000010909a824 */ /* 0x000fe200078e0a1c */
[----:B------:R-:W-:Y:S01]  /*0cc0*/  ISETP.GE.AND P2, PT, R21, RZ, PT ;  /* 0x000000ff1500720c */ /* 0x000fe20003f46270 */
[C---:B------:R-:W-:Y:S01]  /*0cd0*/  IMAD R11, R28.reuse, R14, R11 ;  /* 0x0000000e1c0b7224 */ /* 0x040fe200078e020b */
[----:B------:R-:W-:Y:S01]  /*0ce0*/  IABS R18, R6 ;  /* 0x0000000600127213 */ /* 0x000fe20000000000 */
[----:B------:R-:W-:Y:S01]  /*0cf0*/  IMAD.MOV R14, RZ, RZ, -R10 ;  /* 0x000000ffff0e7224 */ /* 0x000fe200078e0a0a */
[----:B------:R-:W-:Y:S01]  /*0d00*/  ISETP.GT.U32.AND P6, PT, R28, R9, PT ;  /* 0x000000091c00720c */ /* 0x000fe20003fc4070 */
[----:B------:R-:W-:Y:S01]  /*0d10*/  IMAD.MOV.U32 R10, RZ, RZ, R3 ;  /* 0x000000ffff0a7224 */ /* 0x000fe200078e0003 */
[----:B------:R-:W-:Y:S01]  /*0d20*/  LOP3.LUT R3, R171, 0x7f, RZ, 0xc0, !PT ;  /* 0x0000007fab037812 */ /* 0x000fe200078ec0ff */
[--C-:B------:R-:W-:Y:S01]  /*0d30*/  @!P5 IMAD.IADD R5, R5, 0x1, -R28.reuse ;  /* 0x000000010505d824 */ /* 0x100fe200078e0a1c */
[----:B------:R-:W-:Y:S01]  /*0d40*/  ISETP.GE.AND P5, PT, R19, RZ, PT ;  /* 0x000000ff1300720c */ /* 0x000fe20003fa6270 */
[----:B------:R-:W-:Y:S01]  /*0d50*/  @!P4 IMAD.IADD R8, R8, 0x1, -R28 ;  /* 0x000000010808c824 */ /* 0x000fe200078e0a1c */
[C---:B------:R-:W-:Y:S01]  /*0d60*/  ISETP.GT.U32.AND P4, PT, R28.reuse, R11, PT ;  /* 0x0000000b1c00720c */ /* 0x040fe20003f84070 */
[----:B------:R-:W-:Y:S01]  /*0d70*/  @!P3 IMAD.MOV R10, RZ, RZ, -R10 ;  /* 0x000000ffff0ab224 */ /* 0x000fe200078e0a0a */
[C---:B------:R-:W-:Y:S01]  /*0d80*/  ISETP.GT.U32.AND P3, PT, R28.reuse, R5, PT ;  /* 0x000000051c00720c */ /* 0x040fe20003f64070 */
[----:B------:R-:W-:Y:S01]  /*0d90*/  IMAD R14, R28, R14, R15 ;  /* 0x0000000e1c0e7224 */ /* 0x000fe200078e020f */
[----:B------:R-:W-:Y:S01]  /*0da0*/  LOP3.LUT R15, R6, 0x20, RZ, 0xfc, !PT ;  /* 0x00000020060f7812 */ /* 0x000fe200078efcff */
[----:B------:R-:W-:-:S02]  /*0db0*/  IMAD R0, R0, 0x100, R3 ;  /* 0x0000010000007824 */ /* 0x000fc400078e0203 */
[----:B------:R-:W-:Y:S01]  /*0dc0*/  @!P6 IMAD.IADD R9, R9, 0x1, -R28 ;  /* 0x000000010909e824 */ /* 0x000fe200078e0a1c */
[----:B------:R-:W-:Y:S01]  /*0dd0*/  ISETP.GE.AND P6, PT, R16, RZ, PT ;  /* 0x000000ff1000720c */ /* 0x000fe20003fc6270 */
[----:B------:R-:W-:Y:S01]  /*0de0*/  IMAD.MOV.U32 R16, RZ, RZ, R8 ;  /* 0x000000ffff107224 */ /* 0x000fe200078e0008 */
[----:B------:R-:W-:Y:S01]  /*0df0*/  LOP3.LUT R8, R6, 0x28, RZ, 0xfc, !PT ;  /* 0x0000002806087812 */ /* 0x000fe200078efcff */
[----:B------:R-:W-:Y:S02]  /*0e00*/  IMAD.MOV.U32 R124, RZ, RZ, R9 ;  /* 0x000000ffff7c7224 */ /* 0x000fe400078e0009 */
[--C-:B------:R-:W-:Y:S01]  /*0e10*/  @!P4 IMAD.IADD R11, R11, 0x1, -R28.reuse ;  /* 0x000000010b0bc824 */ /* 0x100fe200078e0a1c */
[----:B------:R-:W-:Y:S01]  /*0e20*/  ISETP.GE.AND P4, PT, R15, RZ, PT ;  /* 0x000000ff0f00720c */ /* 0x000fe20003f86270 */
[----:B------:R-:W-:Y:S01]  /*0e30*/  @!P3 IMAD.IADD R5, R5, 0x1, -R28 ;  /* 0x000000010505b824 */ /* 0x000fe200078e0a1c */
[----:B------:R-:W-:Y:S01]  /*0e40*/  IABS R15, R15 ;  /* 0x0000000f000f7213 */ /* 0x000fe20000000000 */
[----:B------:R-:W-:Y:S01]  /*0e50*/  @!P2 IMAD.MOV R16, RZ, RZ, -R16 ;  /* 0x000000ffff10a224 */ /* 0x000fe200078e0a10 */
[C---:B------:R-:W-:Y:S01]  /*0e60*/  ISETP.GT.U32.AND P2, PT, R28.reuse, R11, PT ;  /* 0x0000000b1c00720c */ /* 0x040fe20003f44070 */
[----:B------:R-:W-:Y:S01]  /*0e70*/  IMAD.MOV.U32 R132, RZ, RZ, R5 ;  /* 0x000000ffff847224 */ /* 0x000fe200078e0005 */
[----:B------:R-:W-:Y:S01]  /*0e80*/  IABS R19, R8 ;  /* 0x0000000800137213 */ /* 0x000fe20000000000 */
[----:B------:R-:W-:Y:S01]  /*0e90*/  IMAD.MOV.U32 R9, RZ, RZ, R15 ;  /* 0x000000ffff097224 */ /* 0x000fe200078e000f */
[----:B------:R-:W-:Y:S01]  /*0ea0*/  ISETP.GE.AND P3, PT, R17, RZ, PT ;  /* 0x000000ff1100720c */ /* 0x000fe20003f66270 */
[----:B------:R-:W-:Y:S01]  /*0eb0*/  @!P1 IMAD.MOV R132, RZ, RZ, -R132 ;  /* 0x000000ffff849224 */ /* 0x000fe200078e0a84 */
[----:B------:R-:W-:Y:S01]  /*0ec0*/  ISETP.GT.U32.AND P1, PT, R28, R14, PT ;  /* 0x0000000e1c00720c */ /* 0x000fe20003f24070 */
[----:B------:R-:W-:Y:S01]  /*0ed0*/  IMAD.HI.U32 R5, R7, R9, RZ ;  /* 0x0000000907057227 */ /* 0x000fe200078e00ff */
[----:B------:R-:W-:-:S03]  /*0ee0*/  IABS R17, R17 ;  /* 0x0000001100117213 */ /* 0x000fc60000000000 */
[----:B------:R-:W-:Y:S01]  /*0ef0*/  @!P0 IMAD.MOV R124, RZ, RZ, -R124 ;  /* 0x000000ffff7c8224 */ /* 0x000fe200078e0a7c */
[----:B------:R-:W-:Y:S01]  /*0f00*/  ISETP.GE.AND P0, PT, R8, RZ, PT ;  /* 0x000000ff0800720c */ /* 0x000fe20003f06270 */
[----:B------:R-:W-:Y:S02]  /*0f10*/  IMAD.MOV R8, RZ, RZ, -R5 ;  /* 0x000000ffff087224 */ /* 0x000fe400078e0a05 */
[----:B------:R-:W-:Y:S01]  /*0f20*/  @!P2 IMAD.IADD R11, R11, 0x1, -R28 ;  /* 0x000000010b0ba824 */ /* 0x000fe200078e0a1c */
[----:B------:R-:W-:Y:S01]  /*0f30*/  ISETP.NE.U32.AND P2, PT, R3, RZ, PT ;  /* 0x000000ff0300720c */ /* 0x000fe20003f45070 */
[----:B------:R-:W-:Y:S02]  /*0f40*/  IMAD R9, R28, R8, R9 ;  /* 0x000000081c097224 */ /* 0x000fe400078e0209 */
[----:B------:R-:W-:Y:S02]  /*0f50*/  IMAD.MOV.U32 R15, RZ, RZ, R18 ;  /* 0x000000ffff0f7224 */ /* 0x000fe400078e0012 */
[----:B------:R-:W-:-:S02]  /*0f60*/  @!P1 IMAD.IADD R14, R14, 0x1, -R28 ;  /* 0x000000010e0e9824 */ /* 0x000fc400078e0a1c */
[----:B------:R-:W-:Y:S01]  /*0f70*/  @!P6 IMAD.MOV R11, RZ, RZ, -R11 ;  /* 0x000000ffff0be224 */ /* 0x000fe200078e0a0b */
[C---:B------:R-:W-:Y:S01]  /*0f80*/  ISETP.GT.U32.AND P6, PT, R28.reuse, R9, PT ;  /* 0x000000091c00720c */ /* 0x040fe20003fc4070 */
[----:B------:R-:W-:Y:S01]  /*0f90*/  IMAD.HI.U32 R5, R7, R15, RZ ;  /* 0x0000000f07057227 */ /* 0x000fe200078e00ff */
[----:B------:R-:W-:-:S03]  /*0fa0*/  ISETP.GT.U32.AND P1, PT, R28, R14, PT ;  /* 0x0000000e1c00720c */ /* 0x000fc60003f24070 */
[----:B------:R-:W-:-:S04]  /*0fb0*/  IMAD.HI.U32 R3, R7, R17, RZ ;  /* 0x0000001107037227 */ /* 0x000fc800078e00ff */
[----:B------:R-:W-:-:S04]  /*0fc0*/  IMAD.HI.U32 R8, R7, R19, RZ ;  /* 0x0000001307087227 */ /* 0x000fc800078e00ff */
[----:B------:R-:W-:Y:S02]  /*0fd0*/  IMAD.MOV R5, RZ, RZ, -R5 ;  /* 0x000000ffff057224 */ /* 0x000fe400078e0a05 */
[----:B------:R-:W-:Y:S02]  /*0fe0*/  IMAD.MOV R3, RZ, RZ, -R3 ;  /* 0x000000ffff037224 */ /* 0x000fe400078e0a03 */
[----:B------:R-:W-:Y:S02]  /*0ff0*/  IMAD.MOV R18, RZ, RZ, -R8 ;  /* 0x000000ffff127224 */ /* 0x000fe400078e0a08 */
[----:B------:R-:W-:Y:S01]  /*1000*/  IMAD R8, R28, R5, R15 ;  /* 0x000000051c087224 */ /* 0x000fe200078e020f */
[----:B------:R-:W-:Y:S01]  /*1010*/  LOP3.LUT R5, R6, 0x2c, RZ, 0xfc, !PT ;  /* 0x0000002c06057812 */ /* 0x000fe200078efcff */
[----:B------:R-:W-:Y:S02]  /*1020*/  IMAD R17, R28, R3, R17 ;  /* 0x000000031c117224 */ /* 0x000fe400078e0211 */
[----:B------:R-:W-:Y:S01]  /*1030*/  VIADD R3, R2, UR12 ;  /* 0x0000000c02037c36 */ /* 0x000fe20008000000 */
[----:B------:R-:W-:Y:S01]  /*1040*/  IABS R21, R5 ;  /* 0x0000000500157213 */ /* 0x000fe20000000000 */
[----:B------:R-:W-:-:S02]  /*1050*/  @!P6 IMAD.IADD R9, R9, 0x1, -R28 ;  /* 0x000000010909e824 */ /* 0x000fc400078e0a1c */
[----:B------:R-:W-:Y:S02]  /*1060*/  VIADD R29, R3, 0x1c ;  /* 0x0000001c031d7836 */ /* 0x000fe40000000000 */
[----:B------:R-:W-:Y:S01]  /*1070*/  @!P1 IMAD.IADD R14, R14, 0x1, -R28 ;  /* 0x000000010e0e9824 */ /* 0x000fe200078e0a1c */
[C---:B------:R-:W-:Y:S01]  /*1080*/  ISETP.GT.U32.AND P6, PT, R28.reuse, R9, PT ;  /* 0x000000091c00720c */ /* 0x040fe20003fc4070 */
[----:B------:R-:W-:Y:S01]  /*1090*/  IMAD R19, R28, R18, R19 ;  /* 0x000000121c137224 */ /* 0x000fe200078e0213 */
[----:B------:R-:W-:Y:S01]  /*10a0*/  ISETP.GE.AND P1, PT, R5, RZ, PT ;  /* 0x000000ff0500720c */ /* 0x000fe20003f26270 */
[----:B------:R-:W-:Y:S01]  /*10b0*/  IMAD.MOV.U32 R18, RZ, RZ, R14 ;  /* 0x000000ffff127224 */ /* 0x000fe200078e000e */
[----:B------:R-:W-:Y:S01]  /*10c0*/  IABS R20, R29 ;  /* 0x0000001d00147213 */ /* 0x000fe20000000000 */
[----:B------:R-:W-:-:S04]  /*10d0*/  IMAD.HI.U32 R5, R7, R21, RZ ;  /* 0x0000001507057227 */ /* 0x000fc800078e00ff */
[----:B------:R-:W-:Y:S01]  /*10e0*/  @!P5 IMAD.MOV R18, RZ, RZ, -R18 ;  /* 0x000000ffff12d224 */ /* 0x000fe200078e0a12 */
[----:B------:R-:W-:Y:S01]  /*10f0*/  ISETP.GT.U32.AND P5, PT, R28, R17, PT ;  /* 0x000000111c00720c */ /* 0x000fe20003fa4070 */
[----:B------:R-:W-:-:S04]  /*1100*/  IMAD.HI.U32 R15, R7, R24, RZ ;  /* 0x00000018070f7227 */ /* 0x000fc800078e00ff */
[----:B------:R-:W-:Y:S02]  /*1110*/  IMAD.MOV R22, RZ, RZ, -R5 ;  /* 0x000000ffff167224 */ /* 0x000fe400078e0a05 */
[----:B------:R-:W-:-:S04]  /*1120*/  IMAD.HI.U32 R5, R7, R20, RZ ;  /* 0x0000001407057227 */ /* 0x000fc800078e00ff */
[----:B------:R-:W-:Y:S02]  /*1130*/  IMAD.MOV R27, RZ, RZ, -R15 ;  /* 0x000000ffff1b7224 */ /* 0x000fe400078e0a0f */
[----:B------:R-:W-:Y:S02]  /*1140*/  IMAD.MOV R15, RZ, RZ, -R5 ;  /* 0x000000ffff0f7224 */ /* 0x000fe400078e0a05 */
[----:B------:R-:W-:Y:S01]  /*1150*/  @!P6 IMAD.IADD R9, R9, 0x1, -R28 ;  /* 0x000000010909e824 */ /* 0x000fe200078e0a1c */
[C---:B------:R-:W-:Y:S01]  /*1160*/  ISETP.GT.U32.AND P6, PT, R28.reuse, R19, PT ;  /* 0x000000131c00720c */ /* 0x040fe20003fc4070 */
[C---:B------:R-:W-:Y:S02]  /*1170*/  IMAD R15, R28.reuse, R15, R20 ;  /* 0x0000000f1c0f7224 */ /* 0x040fe400078e0214 */
[----:B------:R-:W-:Y:S02]  /*1180*/  IMAD R21, R28, R22, R21 ;  /* 0x000000161c157224 */ /* 0x000fe400078e0215 */
[----:B------:R-:W-:Y:S01]  /*1190*/  IMAD.MOV.U32 R20, RZ, RZ, R9 ;  /* 0x000000ffff147224 */ /* 0x000fe200078e0009 */
[----:B------:R-:W-:Y:S01]  /*11a0*/  IABS R9, R0 ;  /* 0x0000000000097213 */ /* 0x000fe20000000000 */
[----:B------:R-:W-:-:S02]  /*11b0*/  @!P5 IMAD.IADD R17, R17, 0x1, -R28 ;  /* 0x000000011111d824 */ /* 0x000fc400078e0a1c */
[----:B------:R-:W-:Y:S01]  /*11c0*/  @!P4 IMAD.MOV R20, RZ, RZ, -R20 ;  /* 0x000000ffff14c224 */ /* 0x000fe200078e0a14 */
[C---:B------:R-:W-:Y:S01]  /*11d0*/  ISETP.GT.U32.AND P4, PT, R28.reuse, R21, PT ;  /* 0x000000151c00720c */ /* 0x040fe20003f84070 */
[----:B------:R-:W-:Y:S01]  /*11e0*/  IMAD.HI.U32 R14, R7, R23, RZ ;  /* 0x00000017070e7227 */ /* 0x000fe200078e00ff */
[----:B------:R-:W-:-:S03]  /*11f0*/  ISETP.GT.U32.AND P5, PT, R28, R17, PT ;  /* 0x000000111c00720c */ /* 0x000fc60003fa4070 */
[----:B------:R-:W-:Y:S02]  /*1200*/  @!P6 IMAD.IADD R19, R19, 0x1, -R28 ;  /* 0x000000011313e824 */ /* 0x000fe400078e0a1c */
[----:B------:R-:W-:Y:S02]  /*1210*/  IMAD.MOV R14, RZ, RZ, -R14 ;  /* 0x000000ffff0e7224 */ /* 0x000fe400078e0a0e */
[----:B------:R-:W-:Y:S01]  /*1220*/  IMAD.HI.U32 R5, R7, R26, RZ ;  /* 0x0000001a07057227 */ /* 0x000fe200078e00ff */
[----:B------:R-:W-:-:S03]  /*1230*/  ISETP.GT.U32.AND P6, PT, R28, R19, PT ;  /* 0x000000131c00720c */ /* 0x000fc60003fc4070 */
[C---:B------:R-:W-:Y:S02]  /*1240*/  IMAD R22, R28.reuse, R14, R23 ;  /* 0x0000000e1c167224 */ /* 0x040fe400078e0217 */
[C---:B------:R-:W-:Y:S02]  /*1250*/  IMAD R23, R28.reuse, R27, R24 ;  /* 0x0000001b1c177224 */ /* 0x040fe400078e0218 */
[----:B------:R-:W-:Y:S02]  /*1260*/  VIADD R27, R3, 0x3c ;  /* 0x0000003c031b7836 */ /* 0x000fe40000000000 */
[--C-:B------:R-:W-:Y:S01]  /*1270*/  @!P4 IMAD.IADD R21, R21, 0x1, -R28.reuse ;  /* 0x000000011515c824 */ /* 0x100fe200078e0a1c */
[C---:B------:R-:W-:Y:S01]  /*1280*/  ISETP.GT.U32.AND P4, PT, R28.reuse, R8, PT ;  /* 0x000000081c00720c */ /* 0x040fe20003f84070 */
[--C-:B------:R-:W-:Y:S01]  /*1290*/  @!P5 IMAD.IADD R17, R17, 0x1, -R28.reuse ;  /* 0x000000011111d824 */ /* 0x100fe200078e0a1c */
[----:B------:R-:W-:Y:S01]  /*12a0*/  IABS R14, R27 ;  /* 0x0000001b000e7213 */ /* 0x000fe20000000000 */
[----:B------:R-:W-:Y:S01]  /*12b0*/  @!P6 IMAD.IADD R19, R19, 0x1, -R28 ;  /* 0x000000011313e824 */ /* 0x000fe200078e0a1c */
[C---:B------:R-:W-:Y:S01]  /*12c0*/  ISETP.GT.U32.AND P5, PT, R28.reuse, R22, PT ;  /* 0x000000161c00720c */ /* 0x040fe20003fa4070 */
[----:B------:R-:W-:Y:S01]  /*12d0*/  @!P3 IMAD.MOV R17, RZ, RZ, -R17 ;  /* 0x000000ffff11b224 */ /* 0x000fe200078e0a11 */
[C---:B------:R-:W-:Y:S01]  /*12e0*/  ISETP.GT.U32.AND P3, PT, R28.reuse, R21, PT ;  /* 0x000000151c00720c */ /* 0x040fe20003f64070 */
[----:B------:R-:W-:Y:S01]  /*12f0*/  IMAD.HI.U32 R7, R7, R14, RZ ;  /* 0x0000000e07077227 */ /* 0x000fe200078e00ff */
[----:B------:R-:W-:-:S03]  /*1300*/  ISETP.GT.U32.AND P6, PT, R28, R23, PT ;  /* 0x000000171c00720c */ /* 0x000fc60003fc4070 */
[----:B------:R-:W-:Y:S02]  /*1310*/  IMAD.MOV R5, RZ, RZ, -R5 ;  /* 0x000000ffff057224 */ /* 0x000fe400078e0a05 */
[----:B------:R-:W-:Y:S02]  /*1320*/  VIADD R3, R0, 0x80 ;  /* 0x0000008000037836 */ /* 0x000fe40000000000 */
[----:B------:R-:W-:Y:S02]  /*1330*/  IMAD.MOV R7, RZ, RZ, -R7 ;  /* 0x000000ffff077224 */ /* 0x000fe400078e0a07 */
[----:B------:R-:W-:Y:S02]  /*1340*/  @!P4 IMAD.IADD R8, R8, 0x1, -R28 ;  /* 0x000000010808c824 */ /* 0x000fe400078e0a1c */
[C---:B------:R-:W-:Y:S01]  /*1350*/  IMAD R24, R28.reuse, R5, R26 ;  /* 0x000000051c187224 */ /* 0x040fe200078e021a */
[----:B------:R-:W-:Y:S01]  /*1360*/  IABS R26, R3 ;  /* 0x00000003001a7213 */ /* 0x000fe20000000000 */
[C---:B------:R-:W-:Y:S01]  /*1370*/  IMAD R7, R28.reuse, R7, R14 ;  /* 0x000000071c077224 */ /* 0x040fe200078e020e */
[----:B------:R-:W-:Y:S01]  /*1380*/  ISETP.GT.U32.AND P4, PT, R28, R8, PT ;  /* 0x000000081c00720c */ /* 0x000fe20003f84070 */
[----:B------:R-:W-:-:S04]  /*1390*/  IMAD.HI.U32 R5, R4, R9, RZ ;  /* 0x0000000904057227 */ /* 0x000fc800078e00ff */
[--C-:B------:R-:W-:Y:S01]  /*13a0*/  @!P3 IMAD.IADD R21, R21, 0x1, -R28.reuse ;  /* 0x000000011515b824 */ /* 0x100fe200078e0a1c */
[----:B------:R-:W-:Y:S01]  /*13b0*/  ISETP.GT.U32.AND P3, PT, R28, R7, PT ;  /* 0x000000071c00720c */ /* 0x000fe20003f64070 */
[--C-:B------:R-:W-:Y:S02]  /*13c0*/  @!P5 IMAD.IADD R22, R22, 0x1, -R28.reuse ;  /* 0x000000011616d824 */ /* 0x100fe400078e0a1c */
[----:B------:R-:W-:Y:S02]  /*13d0*/  @!P6 IMAD.IADD R23, R23, 0x1, -R28 ;  /* 0x000000011717e824 */ /* 0x000fe400078e0a1c */
[----:B------:R-:W-:Y:S01]  /*13e0*/  IMAD.HI.U32 R4, R4, R26, RZ ;  /* 0x0000001a04047227 */ /* 0x000fe200078e00ff */
[C---:B------:R-:W-:Y:S02]  /*13f0*/  ISETP.GT.U32.AND P5, PT, R28.reuse, R22, PT ;  /* 0x000000161c00720c */ /* 0x040fe40003fa4070 */
[----:B------:R-:W-:Y:S01]  /*1400*/  ISETP.GT.U32.AND P6, PT, R28, R23, PT ;  /* 0x000000171c00720c */ /* 0x000fe20003fc4070 */
[----:B------:R-:W-:Y:S01]  /*1410*/  IMAD.MOV R14, RZ, RZ, -R5 ;  /* 0x000000ffff0e7224 */ /* 0x000fe200078e0a05 */
[----:B------:R-:W-:Y:S01]  /*1420*/  LOP3.LUT R5, R171, 0x40, RZ, 0xc0, !PT ;  /* 0x00000040ab057812 */ /* 0x000fe200078ec0ff */
[----:B------:R-:W-:-:S02]  /*1430*/  IMAD.MOV R4, RZ, RZ, -R4 ;  /* 0x000000ffff047224 */ /* 0x000fc400078e0a04 */
[C---:B------:R-:W-:Y:S02]  /*1440*/  IMAD R9, R25.reuse, R14, R9 ;  /* 0x0000000e19097224 */ /* 0x040fe400078e0209 */
[C---:B------:R-:W-:Y:S02]  /*1450*/  IMAD R14, R25.reuse, R4, R26 ;  /* 0x00000004190e7224 */ /* 0x040fe400078e021a */
[--C-:B------:R-:W-:Y:S01]  /*1460*/  @!P4 IMAD.IADD R8, R8, 0x1, -R28.reuse ;  /* 0x000000010808c824 */ /* 0x100fe200078e0a1c */
[----:B------:R-:W-:Y:S01]  /*1470*/  ISETP.GT.U32.AND P4, PT, R25, R9, PT ;  /* 0x000000091900720c */ /* 0x000fe20003f84070 */
[--C-:B------:R-:W-:Y:S01]  /*1480*/  @!P3 IMAD.IADD R7, R7, 0x1, -R28.reuse ;  /* 0x000000010707b824 */ /* 0x100fe200078e0a1c */
[----:B------:R-:W-:Y:S01]  /*1490*/  ISETP.GT.U32.AND P3, PT, R25, R14, PT ;  /* 0x0000000e1900720c */ /* 0x000fe20003f64070 */
[--C-:B------:R-:W-:Y:S01]  /*14a0*/  @!P5 IMAD.IADD R22, R22, 0x1, -R28.reuse ;  /* 0x000000011616d824 */ /* 0x100fe200078e0a1c */
[C---:B------:R-:W-:Y:S01]  /*14b0*/  ISETP.GT.U32.AND P5, PT, R28.reuse, R15, PT ;  /* 0x0000000f1c00720c */ /* 0x040fe20003fa4070 */
[----:B------:R-:W-:Y:S01]  /*14c0*/  @!P6 IMAD.IADD R23, R23, 0x1, -R28 ;  /* 0x000000011717e824 */ /* 0x000fe200078e0a1c */
[----:B------:R-:W-:Y:S01]  /*14d0*/  ISETP.GT.U32.AND P6, PT, R28, R24, PT ;  /* 0x000000181c00720c */ /* 0x000fe20003fc4070 */
[----:B------:R-:W-:-:S02]  /*14e0*/  IMAD.SHL.U32 R4, R171, 0x2, RZ ;  /* 0x00000002ab047824 */ /* 0x000fc400078e00ff */
[----:B------:R-:W-:Y:S02]  /*14f0*/  @!P0 IMAD.MOV R19, RZ, RZ, -R19 ;  /* 0x000000ffff138224 */ /* 0x000fe400078e0a13 */
[----:B------:R-:W-:Y:S01]  /*1500*/  @!P1 IMAD.MOV R21, RZ, RZ, -R21 ;  /* 0x000000ffff159224 */ /* 0x000fe200078e0a15 */
[----:B------:R-:W-:Y:S01]  /*1510*/  LOP3.LUT R4, R4, 0x7e, RZ, 0xc0, !PT ;  /* 0x0000007e04047812 */ /* 0x000fe200078ec0ff */
[--C-:B------:R-:W-:Y:S02]  /*1520*/  @!P4 IMAD.IADD R9, R9, 0x1, -R25.reuse ;  /* 0x000000010909c824 */ /* 0x100fe400078e0a19 */
[----:B------:R-:W-:Y:S01]  /*1530*/  @!P3 IMAD.IADD R14, R14, 0x1, -R25 ;  /* 0x000000010e0eb824 */ /* 0x000fe200078e0a19 */
[----:B------:R-:W-:Y:S01]  /*1540*/  LOP3.LUT R167, R4, 0x90, R167, 0x78, !PT ;  /* 0x0000009004a77812 */ /* 0x000fe200078e78a7 */
[--C-:B------:R-:W-:Y:S01]  /*1550*/  @!P5 IMAD.IADD R15, R15, 0x1, -R28.reuse ;  /* 0x000000010f0fd824 */ /* 0x100fe200078e0a1c */
[----:B------:R-:W-:Y:S01]  /*1560*/  ISETP.GT.U32.AND P3, PT, R25, R9, PT ;  /* 0x000000091900720c */ /* 0x000fe20003f64070 */
[----:B------:R-:W-:Y:S01]  /*1570*/  @!P6 IMAD.IADD R24, R24, 0x1, -R28 ;  /* 0x000000011818e824 */ /* 0x000fe200078e0a1c */
[----:B------:R-:W-:Y:S01]  /*1580*/  ISETP.GT.U32.AND P6, PT, R28, R7, PT ;  /* 0x000000071c00720c */ /* 0x000fe20003fc4070 */
[----:B------:R-:W-:Y:S01]  /*1590*/  IMAD R168, R5, 0x40, R4 ;  /* 0x0000004005a87824 */ /* 0x000fe200078e0204 */
[----:B------:R-:W-:Y:S01]  /*15a0*/  ISETP.GE.AND P5, PT, R6, RZ, PT ;  /* 0x000000ff0600720c */ /* 0x000fe20003fa6270 */
[----:B------:R-:W0:Y:S01]  /*15b0*/  LDC.64 R4, c[0x0][0x3a0] ;  /* 0x0000e800ff047b82 */ /* 0x000e220000000a00 */
[----:B------:R-:W-:-:S02]  /*15c0*/  ISETP.GT.U32.AND P0, PT, R28, R15, PT ;  /* 0x0000000f1c00720c */ /* 0x000fc40003f04070 */
[----:B------:R-:W-:Y:S02]  /*15d0*/  ISETP.GT.U32.AND P4, PT, R28, R24, PT ;  /* 0x000000181c00720c */ /* 0x000fe40003f84070 */
[----:B------:R-:W-:-:S03]  /*15e0*/  ISETP.GT.U32.AND P1, PT, R25, R14, PT ;  /* 0x0000000e1900720c */ /* 0x000fc60003f24070 */
[----:B------:R-:W-:Y:S01]  /*15f0*/  @!P3 IMAD.IADD R9, R9, 0x1, -R25 ;  /* 0x000000010909b824 */ /* 0x000fe200078e0a19 */
[----:B------:R-:W-:Y:S01]  /*1600*/  ISETP.GE.AND P3, PT, R27, RZ, PT ;  /* 0x000000ff1b00720c */ /* 0x000fe20003f66270 */
[----:B------:R-:W-:Y:S01]  /*1610*/  @!P6 IMAD.IADD R7, R7, 0x1, -R28 ;  /* 0x000000010707e824 */ /* 0x000fe200078e0a1c */
[----:B------:R-:W-:Y:S01]  /*1620*/  ISETP.GE.AND P6, PT, R31, RZ, PT ;  /* 0x000000ff1f00720c */ /* 0x000fe20003fc6270 */
[----:B------:R-:W-:Y:S01]  /*1630*/  @!P5 IMAD.MOV R8, RZ, RZ, -R8 ;  /* 0x000000ffff08d224 */ /* 0x000fe200078e0a08 */
[----:B------:R-:W-:Y:S01]  /*1640*/  ISETP.GE.AND P5, PT, R30, RZ, PT ;  /* 0x000000ff1e00720c */ /* 0x000fe20003fa6270 */
[--C-:B------:R-:W-:Y:S01]  /*1650*/  @!P0 IMAD.IADD R15, R15, 0x1, -R28.reuse ;  /* 0x000000010f0f8824 */ /* 0x100fe200078e0a1c */
[----:B------:R-:W-:Y:S01]  /*1660*/  ISETP.GE.AND P0, PT, R29, RZ, PT ;  /* 0x000000ff1d00720c */ /* 0x000fe20003f06270 */
[----:B------:R-:W-:Y:S01]  /*1670*/  @!P4 IMAD.IADD R24, R24, 0x1, -R28 ;  /* 0x000000011818c824 */ /* 0x000fe200078e0a1c */
[----:B------:R-:W-:Y:S01]  /*1680*/  ISETP.GE.AND P4, PT, R32, RZ, PT ;  /* 0x000000ff2000720c */ /* 0x000fe20003f86270 */
[----:B------:R-:W-:-:S02]  /*1690*/  IMAD.MOV.U32 R6, RZ, RZ, R7 ;  /* 0x000000ffff067224 */ /* 0x000fc400078e0007 */
[----:B------:R-:W-:Y:S01]  /*16a0*/  @!P1 IMAD.IADD R14, R14, 0x1, -R25 ;  /* 0x000000010e0e9824 */ /* 0x000fe200078e0a19 */
[----:B------:R-:W-:Y:S01]  /*16b0*/  ISETP.GE.AND P1, PT, R0, RZ, PT ;  /* 0x000000ff0000720c */ /* 0x000fe20003f26270 */
[----:B------:R-:W-:Y:S01]  /*16c0*/  @!P3 IMAD.MOV R6, RZ, RZ, -R6 ;  /* 0x000000ffff06b224 */ /* 0x000fe200078e0a06 */
[----:B------:R-:W-:Y:S01]  /*16d0*/  ISETP.GE.AND P3, PT, R3, RZ, PT ;  /* 0x000000ff0300720c */ /* 0x000fe20003f66270 */
[----:B------:R-:W-:Y:S02]  /*16e0*/  @!P6 IMAD.MOV R23, RZ, RZ, -R23 ;  /* 0x000000ffff17e224 */ /* 0x000fe400078e0a17 */
[----:B------:R-:W-:Y:S01]  /*16f0*/  @!P5 IMAD.MOV R22, RZ, RZ, -R22 ;  /* 0x000000ffff16d224 */ /* 0x000fe200078e0a16 */
[----:B------:R-:W-:Y:S01]  /*1700*/  ISETP.NE.AND P5, PT, R13, RZ, PT ;  /* 0x000000ff0d00720c */ /* 0x000fe20003fa5270 */
[----:B------:R-:W-:Y:S01]  /*1710*/  @!P0 IMAD.MOV R15, RZ, RZ, -R15 ;  /* 0x000000ffff0f8224 */ /* 0x000fe200078e0a0f */
[----:B------:R-:W-:Y:S01]  /*1720*/  LOP3.LUT R13, RZ, R13, RZ, 0x33, !PT ;  /* 0x0000000dff0d7212 */ /* 0x000fe200078e33ff */
[----:B------:R-:W-:Y:S01]  /*1730*/  @!P4 IMAD.MOV R24, RZ, RZ, -R24 ;  /* 0x000000ffff18c224 */ /* 0x000fe200078e0a18 */
[----:B------:R-:W-:Y:S01]  /*1740*/  ISETP.NE.AND P0, PT, R12, RZ, PT ;  /* 0x000000ff0c00720c */ /* 0x000fe20003f05270 */
[----:B0-----:R-:W-:Y:S01]  /*1750*/  VIADD R166, R4, 0xffffffe0 ;  /* 0xffffffe004a67836 */ /* 0x001fe20000000000 */
[C---:B------:R-:W-:Y:S01]  /*1760*/  SEL R122, R13.reuse, R8, !P5 ;  /* 0x000000080d7a7207 */ /* 0x040fe20006800000 */
[----:B------:R-:W-:Y:S01]  /*1770*/  @!P1 IMAD.MOV R9, RZ, RZ, -R9 ;  /* 0x000000ffff099224 */ /* 0x000fe200078e0a09 */
[C---:B------:R-:W-:Y:S01]  /*1780*/  SEL R123, R13.reuse, R10, !P5 ;  /* 0x0000000a0d7b7207 */ /* 0x040fe20006800000 */
[----:B------:R-:W-:Y:S01]  /*1790*/  @!P3 IMAD.MOV R14, RZ, RZ, -R14 ;  /* 0x000000ffff0eb224 */ /* 0x000fe200078e0a0e */
[----:B------:R-:W-:-:S02]  /*17a0*/  SEL R126, R13, R11, !P5 ;  /* 0x0000000b0d7e7207 */ /* 0x000fc40006800000 */
[C---:B------:R-:W-:Y:S01]  /*17b0*/  SEL R125, R13.reuse, R16, !P5 ;  /* 0x000000100d7d7207 */ /* 0x040fe20006800000 */
[C---:B------:R-:W-:Y:S01]  /*17c0*/  VIADD R16, R4.reuse, 0xffffffe4 ;  /* 0xffffffe404107836 */ /* 0x040fe20000000000 */
[C---:B------:R-:W-:Y:S02]  /*17d0*/  SEL R124, R13.reuse, R124, !P5 ;  /* 0x0000007c0d7c7207 */ /* 0x040fe40006800000 */
[C---:B------:R-:W-:Y:S02]  /*17e0*/  SEL R132, R13.reuse, R132, !P5 ;  /* 0x000000840d847207 */ /* 0x040fe40006800000 */
[C---:B------:R-:W-:Y:S02]  /*17f0*/  SEL R131, R13.reuse, R18, !P5 ;  /* 0x000000120d837207 */ /* 0x040fe40006800000 */
[C---:B------:R-:W-:Y:S01]  /*1800*/  SEL R130, R13.reuse, R15, !P5 ;  /* 0x0000000f0d827207 */ /* 0x040fe20006800000 */
[C---:B------:R-:W-:Y:S01]  /*1810*/  VIADD R15, R4.reuse, 0xfffffff7 ;  /* 0xfffffff7040f7836 */ /* 0x040fe20000000000 */
[C---:B------:R-:W-:Y:S01]  /*1820*/  SEL R127, R13.reuse, R20, !P5 ;  /* 0x000000140d7f7207 */ /* 0x040fe20006800000 */
[C---:B------:R-:W-:Y:S01]  /*1830*/  VIADD R20, R4.reuse, 0xffffffe7 ;  /* 0xffffffe704147836 */ /* 0x040fe20000000000 */
[C---:B------:R-:W-:Y:S01]  /*1840*/  SEL R128, R13.reuse, R17, !P5 ;  /* 0x000000110d807207 */ /* 0x040fe20006800000 */
[----:B------:R-:W-:Y:S01]  /*1850*/  VIADD R17, R4, 0xffffffe6 ;  /* 0xffffffe604117836 */ /* 0x000fe20000000000 */
[----:B------:R-:W-:-:S02]  /*1860*/  SEL R129, R13, R19, !P5 ;  /* 0x000000130d817207 */ /* 0x000fc40006800000 */
[C---:B------:R-:W-:Y:S02]  /*1870*/  SEL R11, R13.reuse, R21, !P5 ;  /* 0x000000150d0b7207 */ /* 0x040fe40006800000 */
[C---:B------:R-:W-:Y:S02]  /*1880*/  SEL R10, R13.reuse, R22, !P5 ;  /* 0x000000160d0a7207 */ /* 0x040fe40006800000 */
[C---:B------:R-:W-:Y:S02]  /*1890*/  SEL R8, R13.reuse, R23, !P5 ;  /* 0x000000170d087207 */ /* 0x040fe40006800000 */
[C---:B------:R-:W-:Y:S01]  /*18a0*/  SEL R7, R13.reuse, R24, !P5 ;  /* 0x000000180d077207 */ /* 0x040fe20006800000 */
[C---:B------:R-:W-:Y:S01]  /*18b0*/  VIADD R24, R4.reuse, 0xffffffe3 ;  /* 0xffffffe304187836 */ /* 0x040fe20000000000 */
[----:B------:R-:W-:Y:S01]  /*18c0*/  SEL R6, R13, R6, !P5 ;  /* 0x000000060d067207 */ /* 0x000fe20006800000 */
[----:B------:R-:W-:Y:S01]  /*18d0*/  VIADD R13, R4, 0xffffffff ;  /* 0xffffffff040d7836 */ /* 0x000fe20000000000 */
[----:B------:R-:W-:-:S02]  /*18e0*/  LOP3.LUT R12, RZ, R12, RZ, 0x33, !PT ;  /* 0x0000000cff0c7212 */ /* 0x000fc400078e33ff */
[----:B------:R-:W-:Y:S01]  /*18f0*/  ISETP.GE.U32.AND P4, PT, R15, 0x7fffffd8, PT ;  /* 0x7fffffd80f00780c */ /* 0x000fe20003f86070 */
[----:B------:R-:W-:Y:S01]  /*1900*/  VIADD R15, R4, 0xffffffeb ;  /* 0xffffffeb040f7836 */ /* 0x000fe20000000000 */
[----:B------:R-:W-:Y:S01]  /*1910*/  SEL R26, R12, R9, !P0 ;  /* 0x000000090c1a7207 */ /* 0x000fe20004000000 */
[----:B------:R-:W-:Y:S01]  /*1920*/  VIADD R9, R4, 0xffffffed ;  /* 0xffffffed04097836 */ /* 0x000fe20000000000 */
[----:B------:R-:W-:Y:S01]  /*1930*/  SEL R28, R12, R14, !P0 ;  /* 0x0000000e0c1c7207 */ /* 0x000fe20004000000 */
[C---:B------:R-:W-:Y:S01]  /*1940*/  VIADD R12, R4.reuse, 0xffffffec ;  /* 0xffffffec040c7836 */ /* 0x040fe20000000000 */
[----:B------:R-:W-:Y:S01]  /*1950*/  ISETP.GE.U32.AND P0, PT, R13, 0x7fffffe0, PT ;  /* 0x7fffffe00d00780c */ /* 0x000fe20003f06070 */
[C---:B------:R-:W-:Y:S01]  /*1960*/  VIADD R13, R4.reuse, 0xffffffee ;  /* 0xffffffee040d7836 */ /* 0x040fe20000000000 */
[----:B------:R-:W-:Y:S01]  /*1970*/  ISETP.GE.U32.AND P3, PT, R9, 0x7fffffce, PT ;  /* 0x7fffffce0900780c */ /* 0x000fe20003f66070 */
[----:B------:R-:W-:Y:S01]  /*1980*/  VIADD R9, R4, 0xffffffe9 ;  /* 0xffffffe904097836 */ /* 0x000fe20000000000 */
[----:B------:R-:W-:Y:S01]  /*1990*/  ISETP.GE.U32.AND P6, PT, R12, 0x7fffffcd, PT ;  /* 0x7fffffcd0c00780c */ /* 0x000fe20003fc6070 */
[C---:B------:R-:W-:Y:S01]  /*19a0*/  VIADD R12, R4.reuse, 0xffffffef ;  /* 0xffffffef040c7836 */ /* 0x040fe20000000000 */
[----:B------:R-:W-:Y:S01]  /*19b0*/  ISETP.GE.U32.AND P1, PT, R13, 0x7fffffcf, PT ;  /* 0x7fffffcf0d00780c */ /* 0x000fe20003f26070 */
[----:B------:R-:W-:-:S02]  /*19c0*/  VIADD R13, R4, 0xffffffe8 ;  /* 0xffffffe8040d7836 */ /* 0x000fc40000000000 */
[----:B------:R-:W-:Y:S01]  /*19d0*/  VIADD R14, R4, 0xffffffea ;  /* 0xffffffea040e7836 */ /* 0x000fe20000000000 */
[----:B------:R-:W-:Y:S02]  /*19e0*/  ISETP.GE.U32.AND P5, PT, R12, 0x7fffffd0, PT ;  /* 0x7fffffd00c00780c */ /* 0x000fe40003fa6070 */
[----:B------:R-:W-:Y:S02]  /*19f0*/  SEL R12, RZ, 0x1, P6 ;  /* 0x00000001ff0c7807 */ /* 0x000fe40003000000 */
[----:B------:R-:W-:Y:S02]  /*1a00*/  ISETP.GE.U32.AND P6, PT, R13, 0x7fffffc9, PT ;  /* 0x7fffffc90d00780c */ /* 0x000fe40003fc6070 */
[----:B------:R-:W-:Y:S02]  /*1a10*/  SEL R13, RZ, 0x1fffe, P3 ;  /* 0x0001fffeff0d7807 */ /* 0x000fe40001800000 */
[----:B------:R-:W-:Y:S02]  /*1a20*/  ISETP.GE.U32.AND P3, PT, R9, 0x7fffffca, PT ;  /* 0x7fffffca0900780c */ /* 0x000fe40003f66070 */
[----:B------:R-:W-:-:S02]  /*1a30*/  SEL R9, RZ, 0x4, P1 ;  /* 0x00000004ff097807 */ /* 0x000fc40000800000 */
[----:B------:R-:W-:Y:S02]  /*1a40*/  ISETP.GE.U32.AND P1, PT, R14, 0x7fffffcb, PT ;  /* 0x7fffffcb0e00780c */ /* 0x000fe40003f26070 */
[----:B------:R-:W-:Y:S02]  /*1a50*/  SEL R14, RZ, 0x7fff8, P5 ;  /* 0x0007fff8ff0e7807 */ /* 0x000fe40002800000 */
[----:B------:R-:W-:Y:S01]  /*1a60*/  ISETP.GE.U32.AND P5, PT, R15, 0x7fffffcc, PT ;  /* 0x7fffffcc0f00780c */ /* 0x000fe20003fa6070 */
[----:B------:R-:W-:Y:S01]  /*1a70*/  VIADD R15, R4, 0xffffffe5 ;  /* 0xffffffe5040f7836 */ /* 0x000fe20000000000 */
[----:B------:R-:W-:Y:S02]  /*1a80*/  SEL R18, RZ, 0x1, P6 ;  /* 0x00000001ff127807 */ /* 0x000fe40003000000 */
[----:B------:R-:W-:Y:S02]  /*1a90*/  ISETP.GE.U32.AND P6, PT, R16, 0x7fffffc5, PT ;  /* 0x7fffffc51000780c */ /* 0x000fe40003fc6070 */
[----:B------:R-:W-:-:S02]  /*1aa0*/  SEL R16, RZ, 0x4, P1 ;  /* 0x00000004ff107807 */ /* 0x000fc40000800000 */
[----:B------:R-:W-:Y:S02]  /*1ab0*/  ISETP.GE.U32.AND P1, PT, R17, 0x7fffffc7, PT ;  /* 0x7fffffc71100780c */ /* 0x000fe40003f26070 */
[----:B------:R-:W-:Y:S02]  /*1ac0*/  SEL R19, RZ, 0x1fffe, P3 ;  /* 0x0001fffeff137807 */ /* 0x000fe40001800000 */
[----:B------:R-:W-:Y:S02]  /*1ad0*/  SEL R17, RZ, 0x7fff8, P5 ;  /* 0x0007fff8ff117807 */ /* 0x000fe40002800000 */
[----:B------:R-:W-:Y:S01]  /*1ae0*/  ISETP.GE.U32.AND P3, PT, R15, 0x7fffffc6, PT ;  /* 0x7fffffc60f00780c */ /* 0x000fe20003f66070 */
[----:B------:R-:W-:Y:S01]  /*1af0*/  VIADD R15, R4, 0xffffffe1 ;  /* 0xffffffe1040f7836 */ /* 0x000fe20000000000 */
[----:B------:R-:W-:Y:S01]  /*1b00*/  ISETP.GE.U32.AND P5, PT, R20, 0x7fffffc8, PT ;  /* 0x7fffffc81400780c */ /* 0x000fe20003fa6070 */
[----:B------:R-:W-:Y:S01]  /*1b10*/  VIADD R20, R4, 0xffffffe2 ;  /* 0xffffffe204147836 */ /* 0x000fe20000000000 */
[----:B------:R-:W-:Y:S01]  /*1b20*/  SEL R22, RZ, 0x1, P6 ;  /* 0x00000001ff167807 */ /* 0x000fe20003000000 */
[----:B------:R-:W-:Y:S01]  /*1b30*/  IMAD.IADD R18, R18, 0x1, R19 ;  /* 0x0000000112127824 */ /* 0x000fe200078e0213 */
[----:B------:R-:W-:-:S02]  /*1b40*/  SEL R23, RZ, 0x1fffe, P3 ;  /* 0x0001fffeff177807 */ /* 0x000fc40001800000 */
[----:B------:R-:W-:Y:S01]  /*1b50*/  ISETP.GE.U32.AND P6, PT, R15, 0x7fffffc2, PT ;  /* 0x7fffffc20f00780c */ /* 0x000fe20003fc6070 */
[----:B------:R-:W-:Y:S01]  /*1b60*/  VIADD R15, R4, 0xfffffff6 ;  /* 0xfffffff6040f7836 */ /* 0x000fe20000000000 */
[----:B------:R-:W-:Y:S01]  /*1b70*/  ISETP.GE.U32.AND P3, PT, R20, 0x7fffffc3, PT ;  /* 0x7fffffc31400780c */ /* 0x000fe20003f66070 */
[----:B------:R-:W-:Y:S01]  /*1b80*/  IMAD.IADD R22, R22, 0x1, R23 ;  /* 0x0000000116167824 */ /* 0x000fe200078e0217 */
[----:B------:R-:W-:Y:S02]  /*1b90*/  SEL R20, RZ, 0x4, P1 ;  /* 0x00000004ff147807 */ /* 0x000fe40000800000 */
[----:B------:R-:W-:Y:S02]  /*1ba0*/  ISETP.GE.U32.AND P1, PT, R166, 0x7fffffc1, PT ;  /* 0x7fffffc1a600780c */ /* 0x000fe40003f26070 */
[----:B------:R-:W-:Y:S02]  /*1bb0*/  SEL R21, RZ, 0x7fff8, P5 ;  /* 0x0007fff8ff157807 */ /* 0x000fe40002800000 */
[----:B------:R-:W-:-:S02]  /*1bc0*/  ISETP.GE.U32.AND P5, PT, R24, 0x7fffffc4, PT ;  /* 0x7fffffc41800780c */ /* 0x000fc40003fa6070 */
[----:B------:R-:W-:Y:S02]  /*1bd0*/  SEL R25, RZ, 0x1fffe, P6 ;  /* 0x0001fffeff197807 */ /* 0x000fe40003000000 */
[----:B------:R-:W-:Y:S01]  /*1be0*/  ISETP.GE.U32.AND P6, PT, R15, 0x7fffffd7, PT ;  /* 0x7fffffd70f00780c */ /* 0x000fe20003fc6070 */
[----:B------:R-:W-:Y:S01]  /*1bf0*/  IMAD.IADD R15, R12, 0x1, R13 ;  /* 0x000000010c0f7824 */ /* 0x000fe200078e020d */
[----:B------:R-:W-:Y:S01]  /*1c00*/  SEL R24, RZ, 0x1, P1 ;  /* 0x00000001ff187807 */ /* 0x000fe20000800000 */
[----:B------:R-:W0:Y:S01]  /*1c10*/  LDC.64 R12, c[0x0][0x3a8] ;  /* 0x0000ea00ff0c7b82 */ /* 0x000e220000000a00 */
[----:B------:R-:W-:Y:S02]  /*1c20*/  LOP3.LUT R18, R18, 0x3, RZ, 0xc0, !PT ;  /* 0x0000000312127812 */ /* 0x000fe400078ec0ff */
[----:B------:R-:W-:Y:S01]  /*1c30*/  LOP3.LUT R15, R15, 0x3, RZ, 0xc0, !PT ;  /* 0x000000030f0f7812 */ /* 0x000fe200078ec0ff */
[----:B------:R-:W-:Y:S01]  /*1c40*/  IMAD.IADD R25, R24, 0x1, R25 ;  /* 0x0000000118197824 */ /* 0x000fe200078e0219 */
[----:B------:R-:W-:-:S02]  /*1c50*/  IADD3 R16, PT, PT, R18, R17, R16 ;  /* 0x0000001112107210 */ /* 0x000fc40007ffe010 */
[----:B------:R-:W-:Y:S02]  /*1c60*/  SEL R19, RZ, 0x4, P3 ;  /* 0x00000004ff137807 */ /* 0x000fe40001800000 */
[----:B------:R-:W-:Y:S02]  /*1c70*/  SEL R24, RZ, 0x7fff8, P5 ;  /* 0x0007fff8ff187807 */ /* 0x000fe40002800000 */
[----:B------:R-:W-:Y:S02]  /*1c80*/  LOP3.LUT R25, R25, 0x3, RZ, 0xc0, !PT ;  /* 0x0000000319197812 */ /* 0x000fe400078ec0ff */
[----:B------:R-:W-:Y:S01]  /*1c90*/  IADD3 R9, PT, PT, R15, R14, R9 ;  /* 0x0000000e0f097210 */ /* 0x000fe20007ffe009 */
[----:B------:R-:W-:Y:S01]  /*1ca0*/  IMAD.SHL.U32 R14, R16, 0x100, RZ ;  /* 0x00000100100e7824 */ /* 0x000fe200078e00ff */
[----:B------:R-:W-:Y:S01]  /*1cb0*/  LOP3.LUT R22, R22, 0x3, RZ, 0xc0, !PT ;  /* 0x0000000316167812 */ /* 0x000fe200078ec0ff */
[----:B------:R-:W-:Y:S01]  /*1cc0*/  VIADD R15, R4, 0xfffffffe ;  /* 0xfffffffe040f7836 */ /* 0x000fe20000000000 */
[----:B------:R-:W-:-:S02]  /*1cd0*/  IADD3 R19, PT, PT, R25, R24, R19 ;  /* 0x0000001819137210 */ /* 0x000fc40007ffe013 */
[----:B------:R-:W-:Y:S02]  /*1ce0*/  LOP3.LUT R14, R14, 0xf00, RZ, 0xe2, !PT ;  /* 0x00000f000e0e7812 */ /* 0x000fe400078ee2ff */
[----:B------:R-:W-:Y:S02]  /*1cf0*/  IADD3 R20, PT, PT, R22, R21, R20 ;  /* 0x0000001516147210 */ /* 0x000fe40007ffe014 */
[----:B------:R-:W-:Y:S01]  /*1d00*/  LOP3.LUT R19, R19, 0xf, RZ, 0xc0, !PT ;  /* 0x0000000f13137812 */ /* 0x000fe200078ec0ff */
[----:B------:R-:W-:Y:S01]  /*1d10*/  IMAD R18, R9, 0x1000, R14 ;  /* 0x0000100009127824 */ /* 0x000fe200078e020e */
[----:B------:R-:W-:Y:S01]  /*1d20*/  ISETP.GE.U32.AND P5, PT, R15, 0x7fffffdf, PT ;  /* 0x7fffffdf0f00780c */ /* 0x000fe20003fa6070 */
[-C--:B------:R-:W-:Y:S02]  /*1d30*/  IMAD R9, R26, R5.reuse, RZ ;  /* 0x000000051a097224 */ /* 0x080fe400078e02ff */
[----:B------:R-:W-:Y:S02]  /*1d40*/  IMAD R19, R20, 0x10, R19 ;  /* 0x0000001014137824 */ /* 0x000fe400078e0213 */
[----:B------:R-:W-:Y:S01]  /*1d50*/  IMAD R5, R28, R5, RZ ;  /* 0x000000051c057224 */ /* 0x000fe200078e02ff */
[----:B---3--:R-:W-:Y:S07]  /*1d60*/  BRA.U UP0, `(.L_x_5) ;  /* 0x0000000100187547 */ /* 0x008fee000b800000 */
[----:B------:R-:W-:Y:S01]  /*1d70*/  ELECT P3, URZ, PT ;  /* 0x0000000000ff782f */ /* 0x000fe20003860000 */
[----:B------:R-:W-:Y:S01]  /*1d80*/  IMAD.MOV.U32 R14, RZ, RZ, 0x1 ;  /* 0x00000001ff0e7424 */ /* 0x000fe200078e00ff */
[----:B------:R-:W-:Y:S01]  /*1d90*/  UMOV UR6, 0x40 ;  /* 0x0000004000067882 */ /* 0x000fe20000000000 */
[----:B------:R-:W-:Y:S01]  /*1da0*/  UVIRTCOUNT.DEALLOC.SMPOOL 0x80 ;  /* 0x000000800000784c */ /* 0x000fe20000000000 */
[----:B------:R-:W-:-:S09]  /*1db0*/  ULEA UR6, UR5, UR6, 0x18 ;  /* 0x0000000605067291 */ /* 0x000fd2000f8ec0ff */
[----:B------:R1:W-:Y:S03]  /*1dc0*/  @P3 STS.U8 [UR6], R14 ;  /* 0x0000000eff003988 */ /* 0x0003e60008000006 */
.L_x_5:
[----:B------:R-:W-:Y:S01]  /*1dd0*/  ULOP3.LUT UR4, UR4, 0x600000, URZ, 0xc0, !UPT ;  /* 0x0060000004047892 */ /* 0x000fe2000f8ec0ff */
[C---:B-1----:R-:W-:Y:S01]  /*1de0*/  LEA R14, P3, R9.reuse, UR16, 0x1 ;  /* 0x00000010090e7c11 */ /* 0x042fe2000f8608ff */
[----:B------:R-:W-:Y:S01]  /*1df0*/  VOTEU.ALL UP1, P2 ;  /* 0x0000000000ff7886 */ /* 0x000fe20001020000 */
[----:B------:R-:W-:Y:S01]  /*1e00*/  VOTEU.ALL UP2, P2 ;  /* 0x0000000000ff7886 */ /* 0x000fe20001040000 */
[----:B------:R-:W-:Y:S01]  /*1e10*/  UIADD3 UR10, UPT, UPT, UR8, UR4, URZ ;  /* 0x00000004080a7290 */ /* 0x000fe2000fffe0ff */
[----:B------:R-:W-:Y:S01]  /*1e20*/  LEA.HI.X.SX32 R15, R9, UR17, 0x1, P3 ;  /* 0x00000011090f7c11 */ /* 0x000fe200098f0eff */
[----:B------:R-:W-:Y:S01]  /*1e30*/  VIADD R20, R4, 0xfffffffd ;  /* 0xfffffffd04147836 */ /* 0x000fe20000000000 */
[----:B------:R-:W-:-:S04]  /*1e40*/  @!UP1 UIADD3 UR4, UPT, UPT, -UR7, 0x100000, URZ ;  /* 0x0010000007049890 */ /* 0x000fc8000fffe1ff */
[----:B------:R-:W-:Y:S02]  /*1e50*/  @!UP1 USHF.L.U32 UR5, UR4, 0xb, URZ ;  /* 0x0000000b04059899 */ /* 0x000fe400080006ff */
[----:B------:R-:W-:Y:S01]  /*1e60*/  @!UP1 USHF.L.U32 UR4, UR4, 0x1, URZ ;  /* 0x0000000104049899 */ /* 0x000fe200080006ff */
[----:B0-----:R-:W-:Y:S01]  /*1e70*/  IMAD.SHL.U32 R21, R12, 0x8, RZ ;  /* 0x000000080c157824 */ /* 0x001fe200078e00ff */
[----:B------:R-:W-:Y:S02]  /*1e80*/  LEA R16, P3, R5, UR16, 0x1 ;  /* 0x0000001005107c11 */ /* 0x000fe4000f8608ff */
[----:B------:R-:W-:Y:S02]  /*1e90*/  LOP3.LUT R19, R19, 0xff, RZ, 0xc0, !PT ;  /* 0x000000ff13137812 */ /* 0x000fe400078ec0ff */
[----:B------:R-:W-:Y:S01]  /*1ea0*/  PRMT R243, RZ, 0x7610, R243 ;  /* 0x00007610fff37816 */ /* 0x000fe200000000f3 */
[----:B------:R-:W-:Y:S01]  /*1eb0*/  STTM.x128 tmem[UR10], RZ ;  /* 0x000000ff000079ed */ /* 0x000fe200083c000a */
[----:B------:R-:W0:Y:S02]  /*1ec0*/  FENCE.VIEW.ASYNC.T ;  /* 0x00000000000073c6 */ /* 0x000e240000000200 */
[----:B0-----:R-:W-:Y:S01]  /*1ed0*/  BAR.SYNC.DEFER_BLOCKING 0x0 ;  /* 0x0000000000007b1d */ /* 0x001fe20000010000 */
[----:B------:R-:W-:Y:S01]  /*1ee0*/  LEA.HI.X.SX32 R17, R5, UR17, 0x1, P3 ;  /* 0x0000001105117c11 */ /* 0x000fe200098f0eff */
[----:B------:R-:W-:Y:S01]  /*1ef0*/  IMAD.IADD R9, R18, 0x1, R19 ;  /* 0x0000000112097824 */ /* 0x000fe200078e0213 */
[----:B------:R-:W-:-:S02]  /*1f00*/  PRMT R5, RZ, 0x7610, R5 ;  /* 0x00007610ff057816 */ /* 0x000fc40000000005 */
[----:B------:R-:W-:Y:S02]  /*1f10*/  PRMT R245, RZ, 0x7610, R245 ;  /* 0x00007610fff57816 */ /* 0x000fe400000000f5 */
[----:B------:R-:W-:Y:S01]  /*1f20*/  PRMT R247, RZ, 0x7610, R247 ;  /* 0x00007610fff77816 */ /* 0x000fe200000000f7 */
[C---:B------:R-:W-:Y:S01]  /*1f30*/  IMAD.SHL.U32 R25, R12.reuse, 0x10, RZ ;  /* 0x000000100c197824 */ /* 0x040fe200078e00ff */
[----:B------:R-:W-:Y:S01]  /*1f40*/  LOP3.LUT R9, R9, 0xffff, RZ, 0xc0, !PT ;  /* 0x0000ffff09097812 */ /* 0x000fe200078ec0ff */
[----:B------:R-:W-:Y:S01]  /*1f50*/  IMAD R29, R12, 0x18, RZ ;  /* 0x000000180c1d7824 */ /* 0x000fe200078e02ff */
[----:B------:R-:W-:Y:S02]  /*1f60*/  ISETP.GE.U32.AND P3, PT, R20, 0x7fffffde, PT ;  /* 0x7fffffde1400780c */ /* 0x000fe40003f66070 */
[----:B------:R-:W-:Y:S02]  /*1f70*/  PRMT R249, RZ, 0x7610, R249 ;  /* 0x00007610fff97816 */ /* 0x000fe400000000f9 */
[----:B------:R-:W-:-:S02]  /*1f80*/  PRMT R251, RZ, 0x7610, R251 ;  /* 0x00007610fffb7816 */ /* 0x000fc400000000fb */
[----:B------:R-:W-:Y:S02]  /*1f90*/  PRMT R244, RZ, 0x7610, R244 ;  /* 0x00007610fff47816 */ /* 0x000fe400000000f4 */
[----:B------:R-:W-:Y:S01]  /*1fa0*/  PRMT R246, RZ, 0x7610, R246 ;  /* 0x00007610fff67816 */ /* 0x000fe200000000f6 */
[----:B------:R-:W-:Y:S02]  /*1fb0*/  VIADD R30, R4, 0xfffffff5 ;  /* 0xfffffff5041e7836 */ /* 0x000fe40000000000 */
[C---:B------:R-:W-:Y:S01]  /*1fc0*/  IMAD R33, R12.reuse, 0x9, RZ ;  /* 0x000000090c217824 */ /* 0x040fe200078e02ff */
[----:B------:R-:W-:Y:S01]  /*1fd0*/  PRMT R235, RZ, 0x7610, R235 ;  /* 0x00007610ffeb7816 */ /* 0x000fe200000000eb */
[----:B------:R-:W0:Y:S02]  /*1fe0*/  FENCE.VIEW.ASYNC.S ;  /* 0x00000000000073c6 */ /* 0x000e240000000000 */
[----:B0-----:R0:W1:Y:S02]  /*1ff0*/  @!UP2 SYNCS.EXCH.64 URZ, [UR11], UR4 ;  /* 0x000000040bffa5b2 */ /* 0x0010640008000100 */
[----:B-1----:R-:W-:Y:S01]  /*2000*/  BAR.SYNC.DEFER_BLOCKING 0x0 ;  /* 0x0000000000007b1d */ /* 0x002fe20000010000 */
[----:B------:R-:W-:Y:S01]  /*2010*/  PRMT R236, RZ, 0x7610, R236 ;  /* 0x00007610ffec7816 */ /* 0x000fe200000000ec */
[----:B------:R-:W-:Y:S01]  /*2020*/  IMAD R37, R12, 0x11, RZ ;  /* 0x000000110c257824 */ /* 0x000fe200078e02ff */
[----:B------:R-:W-:-:S02]  /*2030*/  PRMT R237, RZ, 0x7610, R237 ;  /* 0x00007610ffed7816 */ /* 0x000fc400000000ed */
[----:B------:R-:W-:Y:S01]  /*2040*/  PRMT R238, RZ, 0x7610, R238 ;  /* 0x00007610ffee7816 */ /* 0x000fe200000000ee */
[----:B------:R-:W-:Y:S02]  /*2050*/  VIADD R38, R4, 0xfffffffc ;  /* 0xfffffffc04267836 */ /* 0x000fe40000000000 */
[----:B------:R-:W-:Y:S01]  /*2060*/  IMAD R41, R12, 0x19, RZ ;  /* 0x000000190c297824 */ /* 0x000fe200078e02ff */
[----:B------:R-:W-:Y:S02]  /*2070*/  PRMT R239, RZ, 0x7610, R239 ;  /* 0x00007610ffef7816 */ /* 0x000fe400000000ef */
[----:B------:R-:W-:Y:S02]  /*2080*/  PRMT R240, RZ, 0x7610, R240 ;  /* 0x00007610fff07816 */ /* 0x000fe400000000f0 */
[----:B------:R-:W-:Y:S02]  /*2090*/  PRMT R241, RZ, 0x7610, R241 ;  /* 0x00007610fff17816 */ /* 0x000fe400000000f1 */
[----:B------:R-:W-:Y:S01]  /*20a0*/  PRMT R242, RZ, 0x7610, R242 ;  /* 0x00007610fff27816 */ /* 0x000fe200000000f2 */
[----:B------:R-:W-:-:S02]  /*20b0*/  VIADD R47, R4, 0xfffffff4 ;  /* 0xfffffff4042f7836 */ /* 0x000fc40000000000 */
[----:B------:R-:W-:Y:S02]  /*20c0*/  VIADD R46, R4, 0xfffffffb ;  /* 0xfffffffb042e7836 */ /* 0x000fe40000000000 */
[C---:B------:R-:W-:Y:S02]  /*20d0*/  IMAD.SHL.U32 R49, R12.reuse, 0x2, RZ ;  /* 0x000000020c317824 */ /* 0x040fe400078e00ff */
[----:B------:R-:W-:Y:S01]  /*20e0*/  IMAD R53, R12, 0xa, RZ ;  /* 0x0000000a0c357824 */ /* 0x000fe200078e02ff */
[----:B------:R-:W-:Y:S01]  /*20f0*/  PRMT R231, RZ, 0x7610, R231 ;  /* 0x00007610ffe77816 */ /* 0x000fe200000000e7 */
[----:B------:R-:W2:Y:S01]  /*2100*/  @!P0 LDG.E.U16 R5, desc[UR22][R14.64] ;  /* 0x000000160e058981 */ /* 0x000ea2000c1e1500 */
[C---:B------:R-:W-:Y:S01]  /*2110*/  IMAD.WIDE R18, R21.reuse, 0x2, R14 ;  /* 0x0000000215127825 */ /* 0x040fe200078e020e */
[--C-:B------:R-:W-:Y:S01]  /*2120*/  SHF.R.U32.HI R22, RZ, 0xf, R9.reuse ;  /* 0x0000000fff167819 */ /* 0x100fe20000011609 */
[----:B------:R-:W1:Y:S01]  /*2130*/  LDCU UR6, c[0x0][0x3b0] ;  /* 0x00007600ff0677ac */ /* 0x000e620008000800 */
[----:B------:R-:W-:Y:S01]  /*2140*/  SHF.R.U32.HI R23, RZ, 0x7, R9 ;  /* 0x00000007ff177819 */ /* 0x000fe20000011609 */
[----:B------:R-:W-:Y:S01]  /*2150*/  IMAD.WIDE R20, R21, 0x2, R16 ;  /* 0x0000000215147825 */ /* 0x000fe200078e0210 */
[----:B------:R-:W3:Y:S01]  /*2160*/  @!P0 LDG.E.U16 R243, desc[UR22][R16.64] ;  /* 0x0000001610f38981 */ /* 0x000ee2000c1e1500 */
[----:B------:R-:W-:-:S03]  /*2170*/  LOP3.LUT P0, RZ, R22, 0x1, RZ, 0xc0, !PT ;  /* 0x0000000116ff7812 */ /* 0x000fc6000780c0ff */
[----:B------:R-:W4:Y:S04]  /*2180*/  @!P4 LDG.E.U16 R245, desc[UR22][R18.64] ;  /* 0x0000001612f5c981 */ /* 0x000f28000c1e1500 */
[----:B------:R-:W5:Y:S01]  /*2190*/  @!P4 LDG.E.U16 R247, desc[UR22][R20.64] ;  /* 0x0000001614f7c981 */ /* 0x000f62000c1e1500 */
[----:B------:R-:W-:Y:S01]  /*21a0*/  LOP3.LUT P4, RZ, R23, 0x1, RZ, 0xc0, !PT ;  /* 0x0000000117ff7812 */ /* 0x000fe2000788c0ff */
[----:B------:R-:W-:Y:S01]  /*21b0*/  IMAD.WIDE R22, R25, 0x2, R14 ;  /* 0x0000000219167825 */ /* 0x000fe200078e020e */
[----:B------:R-:W-:-:S03]  /*21c0*/  SHF.R.U32.HI R31, RZ, 0xe, R9 ;  /* 0x0000000eff1f7819 */ /* 0x000fc60000011609 */
[----:B------:R-:W-:Y:S01]  /*21d0*/  IMAD.WIDE R26, R29, 0x2, R14 ;  /* 0x000000021d1a7825 */ /* 0x000fe200078e020e */
[----:B------:R-:W2:Y:S03]  /*21e0*/  @P0 LDG.E.U16 R249, desc[UR22][R22.64] ;  /* 0x0000001616f90981 */ /* 0x000ea6000c1e1500 */
[----:B------:R-:W-:-:S04]  /*21f0*/  IMAD.WIDE R24, R25, 0x2, R16 ;  /* 0x0000000219187825 */ /* 0x000fc800078e0210 */
[----:B------:R-:W-:Y:S01]  /*2200*/  IMAD.WIDE R28, R29, 0x2, R16 ;  /* 0x000000021d1c7825 */ /* 0x000fe200078e0210 */
[----:B------:R-:W2:Y:S01]  /*2210*/  @P0 LDG.E.U16 R251, desc[UR22][R24.64] ;  /* 0x0000001618fb0981 */ /* 0x000ea2000c1e1500 */
[----:B------:R-:W-:-:S03]  /*2220*/  ISETP.GE.U32.AND P0, PT, R30, 0x7fffffd6, PT ;  /* 0x7fffffd61e00780c */ /* 0x000fc60003f06070 */
[----:B------:R-:W2:Y:S04]  /*2230*/  @P4 LDG.E.U16 R244, desc[UR22][R26.64] ;  /* 0x000000161af44981 */ /* 0x000ea8000c1e1500 */
[----:B------:R-:W2:Y:S01]  /*2240*/  @P4 LDG.E.U16 R246, desc[UR22][R28.64] ;  /* 0x000000161cf64981 */ /* 0x000ea2000c1e1500 */
[----:B------:R-:W-:Y:S01]  /*2250*/  LOP3.LUT P4, RZ, R31, 0x1, RZ, 0xc0, !PT ;  /* 0x000000011fff7812 */ /* 0x000fe2000788c0ff */
[----:B------:R-:W-:Y:S01]  /*2260*/  IMAD.WIDE R30, R33, 0x2, R14 ;  /* 0x00000002211e7825 */ /* 0x000fe200078e020e */
[----:B------:R-:W-:-:S03]  /*2270*/  SHF.R.U32.HI R39, RZ, 0x6, R9 ;  /* 0x00000006ff277819 */ /* 0x000fc60000011609 */
[----:B------:R-:W-:Y:S01]  /*2280*/  IMAD.WIDE R32, R33, 0x2, R16 ;  /* 0x0000000221207825 */ /* 0x000fe200078e0210 */
[----:B------:R-:W2:Y:S03]  /*2290*/  @!P6 LDG.E.U16 R235, desc[UR22][R30.64] ;  /* 0x000000161eebe981 */ /* 0x000ea6000c1e1500 */
[----:B------:R-:W-:Y:S01]  /*22a0*/  IMAD.WIDE R34, R37, 0x2, R14 ;  /* 0x0000000225227825 */ /* 0x000fe200078e020e */
[----:B------:R-:W2:Y:S01]  /*22b0*/  @!P6 LDG.E.U16 R236, desc[UR22][R32.64] ;  /* 0x0000001620ece981 */ /* 0x000ea2000c1e1500 */
[----:B------:R-:W-:Y:S02]  /*22c0*/  LOP3.LUT P6, RZ, R39, 0x1, RZ, 0xc0, !PT ;  /* 0x0000000127ff7812 */ /* 0x000fe400078cc0ff */
[----:B------:R-:W-:Y:S01]  /*22d0*/  IMAD.WIDE R36, R37, 0x2, R16 ;  /* 0x0000000225247825 */ /* 0x000fe200078e0210 */
[----:B------:R-:W2:Y:S04]  /*22e0*/  @P4 LDG.E.U16 R237, desc[UR22][R34.64] ;  /* 0x0000001622ed4981 */ /* 0x000ea8000c1e1500 */
[----:B------:R-:W2:Y:S01]  /*22f0*/  @P4 LDG.E.U16 R238, desc[UR22][R36.64] ;  /* 0x0000001624ee4981 */ /* 0x000ea2000c1e1500 */
[----:B------:R-:W-:Y:S01]  /*2300*/  ISETP.GE.U32.AND P4, PT, R38, 0x7fffffdd, PT ;  /* 0x7fffffdd2600780c */ /* 0x000fe20003f86070 */
[----:B------:R-:W-:-:S04]  /*2310*/  IMAD.WIDE R38, R41, 0x2, R14 ;  /* 0x0000000229267825 */ /* 0x000fc800078e020e */
[----:B------:R-:W-:Y:S01]  /*2320*/  IMAD.WIDE R40, R41, 0x2, R16 ;  /* 0x0000000229287825 */ /* 0x000fe200078e0210 */
[----:B------:R-:W2:Y:S03]  /*2330*/  @P6 LDG.E.U16 R239, desc[UR22][R38.64] ;  /* 0x0000001626ef6981 */ /* 0x000ea6000c1e1500 */
[C---:B------:R-:W-:Y:S01]  /*2340*/  IMAD.WIDE R42, R12.reuse, 0x2, R14 ;  /* 0x000000020c2a7825 */ /* 0x040fe200078e020e */
[----:B------:R-:W2:Y:S03]  /*2350*/  @P6 LDG.E.U16 R240, desc[UR22][R40.64] ;  /* 0x0000001628f06981 */ /* 0x000ea6000c1e1500 */
[----:B------:R-:W-:Y:S01]  /*2360*/  IMAD.WIDE R44, R12, 0x2, R16 ;  /* 0x000000020c2c7825 */ /* 0x000fe200078e0210 */
[----:B------:R-:W2:Y:S01]  /*2370*/  @!P5 LDG.E.U16 R241, desc[UR22][R42.64] ;  /* 0x000000162af1d981 */ /* 0x000ea2000c1e1500 */
[----:B------:R-:W-:-:S03]  /*2380*/  ISETP.GE.U32.AND P6, PT, R47, 0x7fffffd5, PT ;  /* 0x7fffffd52f00780c */ /* 0x000fc60003fc6070 */
[----:B------:R-:W2:Y:S01]  /*2390*/  @!P5 LDG.E.U16 R242, desc[UR22][R44.64] ;  /* 0x000000162cf2d981 */ /* 0x000ea2000c1e1500 */
[----:B------:R-:W-:Y:S01]  /*23a0*/  ISETP.GE.U32.AND P5, PT, R46, 0x7fffffdc, PT ;  /* 0x7fffffdc2e00780c */ /* 0x000fe20003fa6070 */
[----:B------:R-:W-:Y:S01]  /*23b0*/  IMAD.WIDE R46, R49, 0x2, R14 ;  /* 0x00000002312e7825 */ /* 0x000fe200078e020e */
[----:B------:R-:W-:Y:S02]  /*23c0*/  PRMT R232, RZ, 0x7610, R232 ;  /* 0x00007610ffe87816 */ /* 0x000fe400000000e8 */
[----:B------:R-:W-:Y:S01]  /*23d0*/  PRMT R233, RZ, 0x7610, R233 ;  /* 0x00007610ffe97816 */ /* 0x000fe200000000e9 */
[----:B------:R-:W-:Y:S01]  /*23e0*/  IMAD.WIDE R50, R53, 0x2, R14 ;  /* 0x0000000235327825 */ /* 0x000fe200078e020e */
[----:B------:R-:W-:Y:S01]  /*23f0*/  PRMT R234, RZ, 0x7610, R234 ;  /* 0x00007610ffea7816 */ /* 0x000fe200000000ea */
[----:B------:R-:W2:Y:S02]  /*2400*/  @!P3 LDG.E.U16 R231, desc[UR22][R46.64] ;  /* 0x000000162ee7b981 */ /* 0x000ea4000c1e1500 */
[----:B------:R-:W-:Y:S01]  /*2410*/  IMAD.WIDE R48, R49, 0x2, R16 ;  /* 0x0000000231307825 */ /* 0x000fe200078e0210 */
[----:B------:R-:W-:Y:S01]  /*2420*/  SHF.R.U32.HI R54, RZ, 0xd, R9 ;  /* 0x0000000dff367819 */ /* 0x000fe20000011609 */
[----:B------:R-:W2:Y:S02]  /*2430*/  @!P0 LDG.E.U16 R233, desc[UR22][R50.64] ;  /* 0x0000001632e98981 */ /* 0x000ea4000c1e1500 */
[----:B------:R-:W-:Y:S01]  /*2440*/  IMAD.WIDE R52, R53, 0x2, R16 ;  /* 0x0000000235347825 */ /* 0x000fe200078e0210 */
[----:B------:R-:W-:Y:S01]  /*2450*/  SHF.R.U32.HI R55, RZ, 0x5, R9 ;  /* 0x00000005ff377819 */ /* 0x000fe20000011609 */
[----:B------:R-:W2:Y:S01]  /*2460*/  @!P3 LDG.E.U16 R232, desc[UR22][R48.64] ;  /* 0x0000001630e8b981 */ /* 0x000ea2000c1e1500 */
[----:B------:R-:W-:-:S03]  /*2470*/  LOP3.LUT P3, RZ, R54, 0x1, RZ, 0xc0, !PT ;  /* 0x0000000136ff7812 */ /* 0x000fc6000786c0ff */
[----:B------:R-:W2:Y:S01]  /*2480*/  @!P0 LDG.E.U16 R234, desc[UR22][R52.64] ;  /* 0x0000001634ea8981 */ /* 0x000ea2000c1e1500 */
[----:B------:R-:W-:Y:S01]  /*2490*/  LOP3.LUT P0, RZ, R55, 0x1, RZ, 0xc0, !PT ;  /* 0x0000000137ff7812 */ /* 0x000fe2000780c0ff */
[C---:B------:R-:W-:Y:S02]  /*24a0*/  IMAD R57, R12.reuse, 0x12, RZ ;  /* 0x000000120c397824 */ /* 0x040fe400078e02ff */
[----:B------:R-:W-:Y:S01]  /*24b0*/  IMAD R61, R12, 0x1a, RZ ;  /* 0x0000001a0c3d7824 */ /* 0x000fe200078e02ff */
[----:B------:R-:W-:Y:S01]  /*24c0*/  PRMT R170, RZ, 0x7610, R170 ;  /* 0x00007610ffaa7816 */ /* 0x000fe200000000aa */
[----:B------:R-:W-:Y:S01]  /*24d0*/  IMAD.WIDE R54, R57, 0x2, R14 ;  /* 0x0000000239367825 */ /* 0x000fe200078e020e */
[----:B------:R-:W-:Y:S02]  /*24e0*/  PRMT R172, RZ, 0x7610, R172 ;  /* 0x00007610ffac7816 */ /* 0x000fe400000000ac */
[----:B------:R-:W-:Y:S01]  /*24f0*/  PRMT R173, RZ, 0x7610, R173 ;  /* 0x00007610ffad7816 */ /* 0x000fe200000000ad */
[----:B------:R-:W-:Y:S01]  /*2500*/  IMAD.WIDE R58, R61, 0x2, R14 ;  /* 0x000000023d3a7825 */ /* 0x000fe200078e020e */
[----:B------:R-:W-:Y:S01]  /*2510*/  PRMT R174, RZ, 0x7610, R174 ;  /* 0x00007610ffae7816 */ /* 0x000fe200000000ae */
[----:B------:R-:W3:Y:S02]  /*2520*/  @P3 LDG.E.U16 R170, desc[UR22][R54.64] ;  /* 0x0000001636aa3981 */ /* 0x000ee4000c1e1500 */
[----:B------:R-:W-:-:S02]  /*2530*/  IMAD.WIDE R56, R57, 0x2, R16 ;  /* 0x0000000239387825 */ /* 0x000fc400078e0210 */
[----:B------:R-:W3:Y:S02]  /*2540*/  @P0 LDG.E.U16 R173, desc[UR22][R58.64] ;  /* 0x000000163aad0981 */ /* 0x000ee4000c1e1500 */
[----:B------:R-:W-:Y:S02]  /*2550*/  IMAD.WIDE R60, R61, 0x2, R16 ;  /* 0x000000023d3c7825 */ /* 0x000fe400078e0210 */
[----:B------:R-:W3:Y:S02]  /*2560*/  @P3 LDG.E.U16 R172, desc[UR22][R56.64] ;  /* 0x0000001638ac3981 */ /* 0x000ee4000c1e1500 */
[C---:B------:R-:W-:Y:S02]  /*2570*/  VIADD R62, R4.reuse, 0xfffffff3 ;  /* 0xfffffff3043e7836 */ /* 0x040fe40000000000 */
[----:B------:R-:W-:Y:S01]  /*2580*/  VIADD R63, R4, 0xfffffffa ;  /* 0xfffffffa043f7836 */ /* 0x000fe20000000000 */
[----:B------:R-:W3:Y:S01]  /*2590*/  @P0 LDG.E.U16 R174, desc[UR22][R60.64] ;  /* 0x000000163cae0981 */ /* 0x000ee2000c1e1500 */
[----:B------:R-:W-:-:S02]  /*25a0*/  IMAD R65, R12, 0x3, RZ ;  /* 0x000000030c417824 */ /* 0x000fc400078e02ff */
[----:B------:R-:W-:Y:S01]  /*25b0*/  IMAD R69, R12, 0xb, RZ ;  /* 0x0000000b0c457824 */ /* 0x000fe200078e02ff */
[----:B------:R-:W-:Y:S02]  /*25c0*/  ISETP.GE.U32.AND P3, PT, R62, 0x7fffffd4, PT ;  /* 0x7fffffd43e00780c */ /* 0x000fe40003f66070 */
[----:B------:R-:W-:Y:S01]  /*25d0*/  ISETP.GE.U32.AND P0, PT, R63, 0x7fffffdb, PT ;  /* 0x7fffffdb3f00780c */ /* 0x000fe20003f06070 */
[----:B------:R-:W-:Y:S01]  /*25e0*/  IMAD.WIDE R62, R65, 0x2, R14 ;  /* 0x00000002413e7825 */ /* 0x000fe200078e020e */
[----:B------:R-:W-:Y:S02]  /*25f0*/  PRMT R175, RZ, 0x7610, R175 ;  /* 0x00007610ffaf7816 */ /* 0x000fe400000000af */
[----:B------:R-:W-:Y:S01]  /*2600*/  PRMT R176, RZ, 0x7610, R176 ;  /* 0x00007610ffb07816 */ /* 0x000fe200000000b0 */
[----:B------:R-:W-:Y:S01]  /*2610*/  IMAD.WIDE R66, R69, 0x2, R14 ;  /* 0x0000000245427825 */ /* 0x000fe200078e020e */
[----:B------:R-:W-:Y:S02]  /*2620*/  PRMT R177, RZ, 0x7610, R177 ;  /* 0x00007610ffb17816 */ /* 0x000fe400000000b1 */
[----:B------:R-:W-:Y:S01]  /*2630*/  PRMT R178, RZ, 0x7610, R178 ;  /* 0x00007610ffb27816 */ /* 0x000fe200000000b2 */
[----:B------:R-:W-:Y:S01]  /*2640*/  IMAD.WIDE R64, R65, 0x2, R16 ;  /* 0x0000000241407825 */ /* 0x000fe200078e0210 */
[----:B------:R-:W-:Y:S01]  /*2650*/  SHF.R.U32.HI R70, RZ, 0xc, R9 ;  /* 0x0000000cff467819 */ /* 0x000fe20000011609 */
[----:B------:R-:W3:Y:S02]  /*2660*/  @!P4 LDG.E.U16 R175, desc[UR22][R62.64] ;  /* 0x000000163eafc981 */ /* 0x000ee4000c1e1500 */
[----:B------:R-:W-:Y:S01]  /*2670*/  IMAD.WIDE R68, R69, 0x2, R16 ;  /* 0x0000000245447825 */ /* 0x000fe200078e0210 */
[----:B------:R-:W-:Y:S01]  /*2680*/  SHF.R.U32.HI R71, RZ, 0x4, R9 ;  /* 0x00000004ff477819 */ /* 0x000fe20000011609 */
[----:B------:R-:W3:Y:S01]  /*2690*/  @!P4 LDG.E.U16 R176, desc[UR22][R64.64] ;  /* 0x0000001640b0c981 */ /* 0x000ee2000c1e1500 */
[----:B------:R-:W-:-:S03]  /*26a0*/  LOP3.LUT P4, RZ, R70, 0x1, RZ, 0xc0, !PT ;  /* 0x0000000146ff7812 */ /* 0x000fc6000788c0ff */
[----:B------:R-:W3:Y:S04]  /*26b0*/  @!P6 LDG.E.U16 R177, desc[UR22][R66.64] ;  /* 0x0000001642b1e981 */ /* 0x000ee8000c1e1500 */
[----:B------:R-:W3:Y:S01]  /*26c0*/  @!P6 LDG.E.U16 R178, desc[UR22][R68.64] ;  /* 0x0000001644b2e981 */ /* 0x000ee2000c1e1500 */
[----:B------:R-:W-:Y:S01]  /*26d0*/  LOP3.LUT P6, RZ, R71, 0x1, RZ, 0xc0, !PT ;  /* 0x0000000147ff7812 */ /* 0x000fe200078cc0ff */
[C---:B------:R-:W-:Y:S02]  /*26e0*/  IMAD R73, R12.reuse, 0x13, RZ ;  /* 0x000000130c497824 */ /* 0x040fe400078e02ff */
[----:B------:R-:W-:Y:S01]  /*26f0*/  IMAD R77, R12, 0x1b, RZ ;  /* 0x0000001b0c4d7824 */ /* 0x000fe200078e02ff */
[----:B------:R-:W-:Y:S01]  /*2700*/  PRMT R179, RZ, 0x7610, R179 ;  /* 0x00007610ffb37816 */ /* 0x000fe200000000b3 */
[----:B------:R-:W-:Y:S01]  /*2710*/  IMAD.WIDE R70, R73, 0x2, R14 ;  /* 0x0000000249467825 */ /* 0x000fe200078e020e */
[----:B------:R-:W-:-:S02]  /*2720*/  PRMT R180, RZ, 0x7610, R180 ;  /* 0x00007610ffb47816 */ /* 0x000fc400000000b4 */
[----:B------:R-:W-:Y:S01]  /*2730*/  PRMT R181, RZ, 0x7610, R181 ;  /* 0x00007610ffb57816 */ /* 0x000fe200000000b5 */
[----:B------:R-:W-:Y:S01]  /*2740*/  IMAD.WIDE R74, R77, 0x2, R14 ;  /* 0x000000024d4a7825 */ /* 0x000fe200078e020e */
[----:B------:R-:W-:Y:S01]  /*2750*/  PRMT R182, RZ, 0x7610, R182 ;  /* 0x00007610ffb67816 */ /* 0x000fe200000000b6 */
[----:B------:R-:W3:Y:S02]  /*2760*/  @P4 LDG.E.U16 R179, desc[UR22][R70.64] ;  /* 0x0000001646b34981 */ /* 0x000ee4000c1e1500 */
[--C-:B------:R-:W-:Y:S02]  /*2770*/  IMAD.WIDE R72, R73, 0x2, R16.reuse ;  /* 0x0000000249487825 */ /* 0x100fe400078e0210 */
[----:B------:R-:W3:Y:S02]  /*2780*/  @P6 LDG.E.U16 R181, desc[UR22][R74.64] ;  /* 0x000000164ab56981 */ /* 0x000ee4000c1e1500 */
[----:B------:R-:W-:Y:S02]  /*2790*/  IMAD.WIDE R76, R77, 0x2, R16 ;  /* 0x000000024d4c7825 */ /* 0x000fe400078e0210 */
[----:B------:R-:W3:Y:S02]  /*27a0*/  @P4 LDG.E.U16 R180, desc[UR22][R72.64] ;  /* 0x0000001648b44981 */ /* 0x000ee4000c1e1500 */
[----:B------:R-:W-:-:S02]  /*27b0*/  VIADD R78, R4, 0xfffffff2 ;  /* 0xfffffff2044e7836 */ /* 0x000fc40000000000 */
[----:B------:R-:W-:Y:S01]  /*27c0*/  VIADD R79, R4, 0xfffffff9 ;  /* 0xfffffff9044f7836 */ /* 0x000fe20000000000 */
[----:B------:R-:W3:Y:S01]  /*27d0*/  @P6 LDG.E.U16 R182, desc[UR22][R76.64] ;  /* 0x000000164cb66981 */ /* 0x000ee2000c1e1500 */
[C---:B------:R-:W-:Y:S02]  /*27e0*/  IMAD.SHL.U32 R81, R12.reuse, 0x4, RZ ;  /* 0x000000040c517824 */ /* 0x040fe400078e00ff */
[----:B------:R-:W-:Y:S01]  /*27f0*/  IMAD R85, R12, 0xc, RZ ;  /* 0x0000000c0c557824 */ /* 0x000fe200078e02ff */
[----:B------:R-:W-:Y:S02]  /*2800*/  ISETP.GE.U32.AND P4, PT, R78, 0x7fffffd3, PT ;  /* 0x7fffffd34e00780c */ /* 0x000fe40003f86070 */
[----:B------:R-:W-:Y:S01]  /*2810*/  ISETP.GE.U32.AND P6, PT, R79, 0x7fffffda, PT ;  /* 0x7fffffda4f00780c */ /* 0x000fe20003fc6070 */
[----:B------:R-:W-:Y:S01]  /*2820*/  IMAD.WIDE R78, R81, 0x2, R14 ;  /* 0x00000002514e7825 */ /* 0x000fe200078e020e */
[----:B------:R-:W-:Y:S02]  /*2830*/  PRMT R183, RZ, 0x7610, R183 ;  /* 0x00007610ffb77816 */ /* 0x000fe400000000b7 */
[----:B------:R-:W-:Y:S01]  /*2840*/  PRMT R184, RZ, 0x7610, R184 ;  /* 0x00007610ffb87816 */ /* 0x000fe200000000b8 */
[----:B------:R-:W-:Y:S01]  /*2850*/  IMAD.WIDE R82, R85, 0x2, R14 ;  /* 0x0000000255527825 */ /* 0x000fe200078e020e */
[----:B------:R-:W-:-:S02]  /*2860*/  PRMT R185, RZ, 0x7610, R185 ;  /* 0x00007610ffb97816 */ /* 0x000fc400000000b9 */
        /* <DEDUP_REMOVED lines=8> */
[----:B------:R-:W3:Y:S01]  /*28f0*/  @!P3 LDG.E.U16 R185, desc[UR22][R82.64] ;  /* 0x0000001652b9b981 */ /* 0x000ee2000c1e1500 */
[----:B------:R-:W-:-:S03]  /*2900*/  IMAD R101, R12, 0xd, RZ ;  /* 0x0000000d0c657824 */ /* 0x000fc600078e02ff */
[----:B------:R-:W3:Y:S01]  /*2910*/  @!P3 LDG.E.U16 R186, desc[UR22][R84.64] ;  /* 0x0000001654bab981 */ /* 0x000ee2000c1e1500 */
        /* <DEDUP_REMOVED lines=9> */
[----:B------:R-:W3:Y:S01]  /*29b0*/  @!P4 LDG.E.U16 R193, desc[UR22][R98.64] ;  /* 0x0000001662c1c981 */ /* 0x000ee2000c1e1500 */
[----:B------:R-:W-:Y:S01]  /*29c0*/  PRMT R189, RZ, 0x7610, R189 ;  /* 0x00007610ffbd7816 */ /* 0x000fe200000000bd */
[----:B------:R-:W-:Y:S01]  /*29d0*/  IMAD.WIDE R90, R93, 0x2, R14 ;  /* 0x000000025d5a7825 */ /* 0x000fe200078e020e */
[----:B------:R-:W-:Y:S01]  /*29e0*/  PRMT R190, RZ, 0x7610, R190 ;  /* 0x00007610ffbe7816 */ /* 0x000fe200000000be */
[----:B------:R-:W3:Y:S02]  /*29f0*/  @P5 LDG.E.U16 R187, desc[UR22][R86.64] ;  /* 0x0000001656bb5981 */ /* 0x000ee4000c1e1500 */
[----:B------:R-:W-:Y:S01]  /*2a00*/  IMAD.WIDE R100, R101, 0x2, R16 ;  /* 0x0000000265647825 */ /* 0x000fe200078e0210 */
[----:B------:R-:W-:Y:S01]  /*2a10*/  SHF.R.U32.HI R103, RZ, 0x2, R9 ;  /* 0x00000002ff677819 */ /* 0x000fe20000011609 */
[----:B------:R-:W4:Y:S02]  /*2a20*/  @P3 LDG.E.U16 R189, desc[UR22][R90.64] ;  /* 0x000000165abd3981 */ /* 0x000f24000c1e1500 */
[----:B------:R-:W-:-:S02]  /*2a30*/  IMAD.WIDE R88, R89, 0x2, R16 ;  /* 0x0000000259587825 */ /* 0x000fc400078e0210 */
[----:B------:R-:W5:Y:S02]  /*2a40*/  @!P4 LDG.E.U16 R194, desc[UR22][R100.64] ;  /* 0x0000001664c2c981 */ /* 0x000f64000c1e1500 */
[----:B------:R-:W-:-:S04]  /*2a50*/  IMAD.WIDE R92, R93, 0x2, R16 ;  /* 0x000000025d5c7825 */ /* 0x000fc800078e0210 */
[C---:B------:R-:W-:Y:S01]  /*2a60*/  VIADD R94, R4.reuse, 0xfffffff1 ;  /* 0xfffffff1045e7836 */ /* 0x040fe20000000000 */
[----:B------:R-:W5:Y:S01]  /*2a70*/  @P5 LDG.E.U16 R188, desc[UR22][R88.64] ;  /* 0x0000001658bc5981 */ /* 0x000f62000c1e1500 */
[----:B------:R-:W-:Y:S02]  /*2a80*/  VIADD R95, R4, 0xfffffff8 ;  /* 0xfffffff8045f7836 */ /* 0x000fe40000000000 */
[----:B------:R-:W-:Y:S01]  /*2a90*/  IMAD R97, R12, 0x5, RZ ;  /* 0x000000050c617824 */ /* 0x000fe200078e02ff */
[----:B------:R-:W5:Y:S01]  /*2aa0*/  @P3 LDG.E.U16 R190, desc[UR22][R92.64] ;  /* 0x000000165cbe3981 */ /* 0x000f62000c1e1500 */
[----:B------:R-:W-:Y:S02]  /*2ab0*/  LOP3.LUT P4, RZ, R103, 0x1, RZ, 0xc0, !PT ;  /* 0x0000000167ff7812 */ /* 0x000fe4000788c0ff */
[----:B------:R-:W-:Y:S02]  /*2ac0*/  ISETP.GE.U32.AND P5, PT, R94, 0x7fffffd2, PT ;  /* 0x7fffffd25e00780c */ /* 0x000fe40003fa6070 */
[----:B------:R-:W-:Y:S01]  /*2ad0*/  ISETP.GE.U32.AND P3, PT, R95, 0x7fffffd9, PT ;  /* 0x7fffffd95f00780c */ /* 0x000fe20003f66070 */
[----:B------:R-:W-:Y:S01]  /*2ae0*/  IMAD.WIDE R94, R97, 0x2, R14 ;  /* 0x00000002615e7825 */ /* 0x000fe200078e020e */
[----:B------:R-:W-:-:S02]  /*2af0*/  PRMT R191, RZ, 0x7610, R191 ;  /* 0x00007610ffbf7816 */ /* 0x000fc400000000bf */
[----:B------:R-:W-:Y:S01]  /*2b00*/  PRMT R192, RZ, 0x7610, R192 ;  /* 0x00007610ffc07816 */ /* 0x000fe200000000c0 */
[----:B------:R-:W-:Y:S01]  /*2b10*/  IMAD.WIDE R96, R97, 0x2, R16 ;  /* 0x0000000261607825 */ /* 0x000fe200078e0210 */
[----:B------:R-:W-:Y:S02]  /*2b20*/  SHF.R.U32.HI R102, RZ, 0xa, R9 ;  /* 0x0000000aff667819 */ /* 0x000fe40000011609 */
[----:B------:R-:W-:Y:S01]  /*2b30*/  PRMT R197, RZ, 0x7610, R197 ;  /* 0x00007610ffc57816 */ /* 0x000fe200000000c5 */
[C---:B------:R-:W-:Y:S01]  /*2b40*/  IMAD R109, R12.reuse, 0x1d, RZ ;  /* 0x0000001d0c6d7824 */ /* 0x040fe200078e02ff */
[----:B------:R-:W-:Y:S01]  /*2b50*/  PRMT R198, RZ, 0x7610, R198 ;  /* 0x00007610ffc67816 */ /* 0x000fe200000000c6 */
[----:B------:R-:W5:Y:S01]  /*2b60*/  @!P0 LDG.E.U16 R191, desc[UR22][R94.64] ;  /* 0x000000165ebf8981 */ /* 0x000f62000c1e1500 */
[----:B------:R-:W-:Y:S02]  /*2b70*/  IMAD R113, R12, 0x6, RZ ;  /* 0x000000060c717824 */ /* 0x000fe400078e02ff */
[----:B------:R-:W-:Y:S01]  /*2b80*/  IMAD.WIDE R106, R109, 0x2, R14 ;  /* 0x000000026d6a7825 */ /* 0x000fe200078e020e */
[----:B------:R-:W5:Y:S01]  /*2b90*/  @!P0 LDG.E.U16 R192, desc[UR22][R96.64] ;  /* 0x0000001660c08981 */ /* 0x000f62000c1e1500 */
[----:B------:R-:W-:-:S02]  /*2ba0*/  LOP3.LUT P0, RZ, R102, 0x1, RZ, 0xc0, !PT ;  /* 0x0000000166ff7812 */ /* 0x000fc4000780c0ff */
[----:B------:R-:W-:Y:S01]  /*2bb0*/  IMAD.WIDE R108, R109, 0x2, R16 ;  /* 0x000000026d6c7825 */ /* 0x000fe200078e0210 */
[----:B------:R-:W-:Y:S01]  /*2bc0*/  PRMT R199, RZ, 0x7610, R199 ;  /* 0x00007610ffc77816 */ /* 0x000fe200000000c7 */
[----:B------:R-:W5:Y:S02]  /*2bd0*/  @P4 LDG.E.U16 R197, desc[UR22][R106.64] ;  /* 0x000000166ac54981 */ /* 0x000f64000c1e1500 */
[----:B------:R-:W-:Y:S01]  /*2be0*/  VIADD R114, R4, 0xfffffff0 ;  /* 0xfffffff004727836 */ /* 0x000fe20000000000 */
[----:B------:R-:W-:Y:S01]  /*2bf0*/  PRMT R200, RZ, 0x7610, R200 ;  /* 0x00007610ffc87816 */ /* 0x000fe200000000c8 */
[----:B------:R-:W-:Y:S01]  /*2c00*/  IMAD R105, R12, 0x15, RZ ;  /* 0x000000150c697824 */ /* 0x000fe200078e02ff */
[----:B------:R-:W5:Y:S01]  /*2c10*/  @P4 LDG.E.U16 R198, desc[UR22][R108.64] ;  /* 0x000000166cc64981 */ /* 0x000f62000c1e1500 */
[----:B------:R-:W-:Y:S01]  /*2c20*/  IMAD.WIDE R110, R113, 0x2, R14 ;  /* 0x00000002716e7825 */ /* 0x000fe200078e020e */
[----:B------:R-:W-:-:S03]  /*2c30*/  ISETP.GE.U32.AND P4, PT, R114, 0x7fffffd1, PT ;  /* 0x7fffffd17200780c */ /* 0x000fc60003f86070 */
[----:B------:R-:W-:Y:S01]  /*2c40*/  IMAD.WIDE R112, R113, 0x2, R16 ;  /* 0x0000000271707825 */ /* 0x000fe200078e0210 */
[----:B------:R-:W-:Y:S01]  /*2c50*/  SHF.R.U32.HI R114, RZ, 0x9, R9 ;  /* 0x00000009ff727819 */ /* 0x000fe20000011609 */
[----:B------:R-:W5:Y:S01]  /*2c60*/  @!P6 LDG.E.U16 R199, desc[UR22][R110.64] ;  /* 0x000000166ec7e981 */ /* 0x000f62000c1e1500 */
[----:B------:R-:W-:Y:S01]  /*2c70*/  PRMT R195, RZ, 0x7610, R195 ;  /* 0x00007610ffc37816 */ /* 0x000fe200000000c3 */
[C---:B------:R-:W-:Y:S01]  /*2c80*/  IMAD.WIDE R102, R105.reuse, 0x2, R14 ;  /* 0x0000000269667825 */ /* 0x040fe200078e020e */
[----:B------:R-:W-:Y:S01]  /*2c90*/  PRMT R196, RZ, 0x7610, R196 ;  /* 0x00007610ffc47816 */ /* 0x000fe200000000c4 */
[----:B------:R-:W5:Y:S02]  /*2ca0*/  @!P6 LDG.E.U16 R200, desc[UR22][R112.64] ;  /* 0x0000001670c8e981 */ /* 0x000f64000c1e1500 */
[----:B------:R-:W-:Y:S01]  /*2cb0*/  IMAD.WIDE R104, R105, 0x2, R16 ;  /* 0x0000000269687825 */ /* 0x000fe200078e0210 */
[----:B------:R-:W-:Y:S01]  /*2cc0*/  LOP3.LUT P6, RZ, R114, 0x1, RZ, 0xc0, !PT ;  /* 0x0000000172ff7812 */ /* 0x000fe200078cc0ff */
[----:B------:R-:W5:Y:S02]  /*2cd0*/  @P0 LDG.E.U16 R195, desc[UR22][R102.64] ;  /* 0x0000001666c30981 */ /* 0x000f64000c1e1500 */
[----:B------:R-:W-:Y:S01]  /*2ce0*/  VIADD R169, R4, 0x1f ;  /* 0x0000001f04a97836 */ /* 0x000fe20000000000 */
[----:B------:R-:W-:Y:S01]  /*2cf0*/  LOP3.LUT R171, R171, 0x1f, RZ, 0xc0, !PT ;  /* 0x0000001fabab7812 */ /* 0x000fe200078ec0ff */
[----:B------:R-:W5:Y:S01]  /*2d00*/  @P0 LDG.E.U16 R196, desc[UR22][R104.64] ;  /* 0x0000001668c40981 */ /* 0x000f62000c1e1500 */
[----:B------:R-:W-:-:S02]  /*2d10*/  IMAD R117, R12, 0xe, RZ ;  /* 0x0000000e0c757824 */ /* 0x000fc400078e02ff */
[----:B------:R-:W-:Y:S01]  /*2d20*/  IMAD R121, R12, 0x16, RZ ;  /* 0x000000160c797824 */ /* 0x000fe200078e02ff */
[----:B------:R-:W-:Y:S01]  /*2d30*/  ISETP.GT.AND P0, PT, R169, 0x1f, PT ;  /* 0x0000001fa900780c */ /* 0x000fe20003f04270 */
[----:B------:R-:W-:Y:S01]  /*2d40*/  IMAD.WIDE R114, R117, 0x2, R14 ;  /* 0x0000000275727825 */ /* 0x000fe200078e020e */
[----:B------:R-:W-:Y:S02]  /*2d50*/  PRMT R201, RZ, 0x7610, R201 ;  /* 0x00007610ffc97816 */ /* 0x000fe400000000c9 */
[----:B------:R-:W-:Y:S01]  /*2d60*/  PRMT R202, RZ, 0x7610, R202 ;  /* 0x00007610ffca7816 */ /* 0x000fe200000000ca */
[----:B------:R-:W-:Y:S01]  /*2d70*/  IMAD.WIDE R118, R121, 0x2, R14 ;  /* 0x0000000279767825 */ /* 0x000fe200078e020e */
[----:B------:R-:W-:Y:S02]  /*2d80*/  PRMT R203, RZ, 0x7610, R203 ;  /* 0x00007610ffcb7816 */ /* 0x000fe400000000cb */
[----:B------:R-:W-:Y:S01]  /*2d90*/  PRMT R204, RZ, 0x7610, R204 ;  /* 0x00007610ffcc7816 */ /* 0x000fe200000000cc */
[--C-:B------:R-:W-:Y:S01]  /*2da0*/  IMAD.WIDE R116, R117, 0x2, R16.reuse ;  /* 0x0000000275747825 */ /* 0x100fe200078e0210 */
[----:B------:R-:W-:Y:S01]  /*2db0*/  ISETP.LT.AND P0, PT, R171, R4, P0 ;  /* 0x00000004ab00720c */ /* 0x000fe20000701270 */
[----:B------:R-:W5:Y:S02]  /*2dc0*/  @!P5 LDG.E.U16 R201, desc[UR22][R114.64] ;  /* 0x0000001672c9d981 */ /* 0x000f64000c1e1500 */
[----:B------:R-:W-:Y:S01]  /*2dd0*/  IMAD.WIDE R120, R121, 0x2, R16 ;  /* 0x0000000279787825 */ /* 0x000fe200078e0210 */
[----:B------:R-:W-:Y:S01]  /*2de0*/  SHF.R.U32.HI R133, RZ, 0x1, R9 ;  /* 0x00000001ff857819 */ /* 0x000fe20000011609 */
[----:B------:R-:W5:Y:S02]  /*2df0*/  @!P5 LDG.E.U16 R202, desc[UR22][R116.64] ;  /* 0x0000001674cad981 */ /* 0x000f64000c1e1500 */
[----:B------:R-:W-:-:S02]  /*2e00*/  IMAD R4, R171, R13, RZ ;  /* 0x0000000dab047224 */ /* 0x000fc400078e02ff */
[----:B------:R-:W5:Y:S03]  /*2e10*/  @P6 LDG.E.U16 R203, desc[UR22][R118.64] ;  /* 0x0000001676cb6981 */ /* 0x000f66000c1e1500 */
[----:B------:R-:W-:Y:S01]  /*2e20*/  LEA R156, P5, R4, UR18, 0x1 ;  /* 0x00000012049c7c11 */ /* 0x000fe2000f8a08ff */
[----:B------:R-:W5:Y:S01]  /*2e30*/  @P6 LDG.E.U16 R204, desc[UR22][R120.64] ;  /* 0x0000001678cc6981 */ /* 0x000f62000c1e1500 */
[----:B------:R-:W-:Y:S01]  /*2e40*/  LOP3.LUT P6, RZ, R133, 0x1, RZ, 0xc0, !PT ;  /* 0x0000000185ff7812 */ /* 0x000fe200078cc0ff */
[----:B------:R-:W-:Y:S01]  /*2e50*/  IMAD R133, R12, 0x1e, RZ ;  /* 0x0000001e0c857824 */ /* 0x000fe200078e02ff */
[----:B------:R-:W-:Y:S01]  /*2e60*/  LEA.HI.X.SX32 R158, R4, UR19, 0x1, P5 ;  /* 0x00000013049e7c11 */ /* 0x000fe2000a8f0eff */
[----:B-1----:R-:W-:Y:S01]  /*2e70*/  IMAD R4, R122, UR6, RZ ;  /* 0x000000067a047c24 */ /* 0x002fe2000f8e02ff */
[----:B------:R-:W-:Y:S01]  /*2e80*/  PRMT R205, RZ, 0x7610, R205 ;  /* 0x00007610ffcd7816 */ /* 0x000fe200000000cd */
[----:B------:R-:W-:Y:S01]  /*2e90*/  IMAD R134, R123, UR6, RZ ;  /* 0x000000067b867c24 */ /* 0x000fe2000f8e02ff */
[----:B------:R-:W-:Y:S01]  /*2ea0*/  PRMT R206, RZ, 0x7610, R206 ;  /* 0x00007610ffce7816 */ /* 0x000fe200000000ce */
[----:B------:R-:W-:-:S02]  /*2eb0*/  IMAD R135, R125, UR6, RZ ;  /* 0x000000067d877c24 */ /* 0x000fc4000f8e02ff */
[----:B------:R-:W-:Y:S02]  /*2ec0*/  IMAD R136, R124, UR6, RZ ;  /* 0x000000067c887c24 */ /* 0x000fe4000f8e02ff */
[----:B------:R-:W-:-:S04]  /*2ed0*/  IMAD.WIDE R122, R133, 0x2, R14 ;  /* 0x00000002857a7825 */ /* 0x000fc800078e020e */
[----:B------:R-:W-:Y:S01]  /*2ee0*/  IMAD.WIDE R124, R133, 0x2, R16 ;  /* 0x00000002857c7825 */ /* 0x000fe200078e0210 */
[----:B------:R-:W5:Y:S03]  /*2ef0*/  @P6 LDG.E.U16 R205, desc[UR22][R122.64] ;  /* 0x000000167acd6981 */ /* 0x000f66000c1e1500 */
[----:B------:R-:W-:Y:S01]  /*2f00*/  IMAD R139, R126, UR6, RZ ;  /* 0x000000067e8b7c24 */ /* 0x000fe2000f8e02ff */
[-C--:B------:R-:W-:Y:S01]  /*2f10*/  LEA R126, P5, R4, R156.reuse, 0x1 ;  /* 0x0000009c047e7211 */ /* 0x080fe200078a08ff */
[----:B------:R-:W5:Y:S01]  /*2f20*/  @P6 LDG.E.U16 R206, desc[UR22][R124.64] ;  /* 0x000000167cce6981 */ /* 0x000f62000c1e1500 */
[----:B------:R-:W-:Y:S02]  /*2f30*/  IMAD R145, R127, UR6, RZ ;  /* 0x000000067f917c24 */ /* 0x000fe4000f8e02ff */
[----:B------:R-:W-:Y:S01]  /*2f40*/  IMAD R147, R128, UR6, RZ ;  /* 0x0000000680937c24 */ /* 0x000fe2000f8e02ff */
[----:B------:R-:W-:Y:S01]  /*2f50*/  LEA R128, P6, R134, R156, 0x1 ;  /* 0x0000009c86807211 */ /* 0x000fe200078c08ff */
[----:B------:R-:W-:Y:S01]  /*2f60*/  IMAD R143, R130, UR6, RZ ;  /* 0x00000006828f7c24 */ /* 0x000fe2000f8e02ff */
[----:B------:R-:W-:Y:S01]  /*2f70*/  LEA.HI.X.SX32 R127, R4, R158, 0x1, P5 ;  /* 0x0000009e047f7211 */ /* 0x000fe200028f0eff */
[----:B------:R-:W-:Y:S01]  /*2f80*/  IMAD R137, R132, UR6, RZ ;  /* 0x0000000684897c24 */ /* 0x000fe2000f8e02ff */
[----:B------:R-:W-:Y:S01]  /*2f90*/  LEA R130, P5, R135, R156, 0x1 ;  /* 0x0000009c87827211 */ /* 0x000fe200078a08ff */
[----:B------:R-:W-:Y:S01]  /*2fa0*/  IMAD R4, R129, UR6, RZ ;  /* 0x0000000681047c24 */ /* 0x000fe2000f8e02ff */
[----:B------:R-:W-:Y:S01]  /*2fb0*/  LEA.HI.X.SX32 R129, R134, R158, 0x1, P6 ;  /* 0x0000009e86817211 */ /* 0x000fe200030f0eff */
[----:B------:R-:W-:Y:S01]  /*2fc0*/  IMAD R141, R131, UR6, RZ ;  /* 0x00000006838d7c24 */ /* 0x000fe2000f8e02ff */
[----:B------:R-:W-:-:S02]  /*2fd0*/  LEA R132, P6, R136, R156, 0x1 ;  /* 0x0000009c88847211 */ /* 0x000fc400078c08ff */
[----:B------:R-:W-:Y:S02]  /*2fe0*/  LEA.HI.X.SX32 R131, R135, R158, 0x1, P5 ;  /* 0x0000009e87837211 */ /* 0x000fe400028f0eff */
[----:B------:R-:W-:Y:S02]  /*2ff0*/  LEA R134, P5, R137, R156, 0x1 ;  /* 0x0000009c89867211 */ /* 0x000fe400078a08ff */
[----:B------:R-:W-:Y:S02]  /*3000*/  LEA.HI.X.SX32 R133, R136, R158, 0x1, P6 ;  /* 0x0000009e88857211 */ /* 0x000fe400030f0eff */
[----:B------:R-:W-:Y:S02]  /*3010*/  LEA R136, P6, R139, R156, 0x1 ;  /* 0x0000009c8b887211 */ /* 0x000fe400078c08ff */
[----:B------:R-:W-:Y:S02]  /*3020*/  LEA.HI.X.SX32 R135, R137, R158, 0x1, P5 ;  /* 0x0000009e89877211 */ /* 0x000fe400028f0eff */
[----:B------:R-:W-:-:S02]  /*3030*/  LEA R138, P5, R141, R156, 0x1 ;  /* 0x0000009c8d8a7211 */ /* 0x000fc400078a08ff */
[----:B------:R-:W-:Y:S02]  /*3040*/  LEA.HI.X.SX32 R137, R139, R158, 0x1, P6 ;  /* 0x0000009e8b897211 */ /* 0x000fe400030f0eff */
[----:B------:R-:W-:Y:S02]  /*3050*/  LEA R140, P6, R143, R156, 0x1 ;  /* 0x0000009c8f8c7211 */ /* 0x000fe400078c08ff */
[----:B------:R-:W-:Y:S02]  /*3060*/  LEA.HI.X.SX32 R139, R141, R158, 0x1, P5 ;  /* 0x0000009e8d8b7211 */ /* 0x000fe400028f0eff */
[----:B------:R-:W-:Y:S02]  /*3070*/  LEA R142, P5, R145, R156, 0x1 ;  /* 0x0000009c918e7211 */ /* 0x000fe400078a08ff */
[----:B------:R-:W-:Y:S01]  /*3080*/  LEA.HI.X.SX32 R141, R143, R158, 0x1, P6 ;  /* 0x0000009e8f8d7211 */ /* 0x000fe200030f0eff */
[----:B------:R-:W-:Y:S01]  /*3090*/  IMAD R10, R10, UR6, RZ ;  /* 0x000000060a0a7c24 */ /* 0x000fe2000f8e02ff */
[----:B------:R-:W-:-:S02]  /*30a0*/  LEA R144, P6, R147, R156, 0x1 ;  /* 0x0000009c93907211 */ /* 0x000fc400078c08ff */
[----:B------:R-:W-:Y:S02]  /*30b0*/  LEA.HI.X.SX32 R143, R145, R158, 0x1, P5 ;  /* 0x0000009e918f7211 */ /* 0x000fe400028f0eff */
[----:B------:R-:W-:Y:S01]  /*30c0*/  LEA R146, P5, R4, R156, 0x1 ;  /* 0x0000009c04927211 */ /* 0x000fe200078a08ff */
[----:B------:R-:W-:Y:S01]  /*30d0*/  IMAD R11, R11, UR6, RZ ;  /* 0x000000060b0b7c24 */ /* 0x000fe2000f8e02ff */
[----:B------:R-:W-:Y:S01]  /*30e0*/  LEA.HI.X.SX32 R145, R147, R158, 0x1, P6 ;  /* 0x0000009e93917211 */ /* 0x000fe200030f0eff */
[----:B------:R-:W-:Y:S01]  /*30f0*/  IMAD R7, R7, UR6, RZ ;  /* 0x0000000607077c24 */ /* 0x000fe2000f8e02ff */
[----:B0-----:R-:W-:-:S04]  /*3100*/  @!UP1 UIADD3 UR4, UPT, UPT, -UR7, 0x100000, URZ ;  /* 0x0010000007049890 */ /* 0x001fc8000fffe1ff */
[----:B------:R-:W-:Y:S02]  /*3110*/  @!UP1 USHF.L.U32 UR5, UR4, 0xb, URZ ;  /* 0x0000000b04059899 */ /* 0x000fe400080006ff */
[----:B------:R-:W-:Y:S01]  /*3120*/  @!UP1 USHF.L.U32 UR4, UR4, 0x1, URZ ;  /* 0x0000000104049899 */ /* 0x000fe200080006ff */
[----:B------:R-:W-:Y:S02]  /*3130*/  LEA.HI.X.SX32 R147, R4, R158, 0x1, P5 ;  /* 0x0000009e04937211 */ /* 0x000fe400028f0eff */
[-C--:B------:R-:W-:Y:S01]  /*3140*/  LEA R150, P5, R10, R156.reuse, 0x1 ;  /* 0x0000009c0a967211 */ /* 0x080fe200078a08ff */
[----:B------:R-:W-:Y:S01]  /*3150*/  IMAD R8, R8, UR6, RZ ;  /* 0x0000000608087c24 */ /* 0x000fe2000f8e02ff */
[----:B------:R-:W-:Y:S02]  /*3160*/  LEA R148, P6, R11, R156, 0x1 ;  /* 0x0000009c0b947211 */ /* 0x000fe400078c08ff */
[----:B------:R-:W-:Y:S01]  /*3170*/  LEA.HI.X.SX32 R151, R10, R158, 0x1, P5 ;  /* 0x0000009e0a977211 */ /* 0x000fe200028f0eff */
[----:B------:R-:W-:Y:S01]  /*3180*/  VOTEU.ALL UP2, P2 ;  /* 0x0000000000ff7886 */ /* 0x000fe20001040000 */
[----:B------:R-:W-:Y:S01]  /*3190*/  LEA R154, P5, R7, R156, 0x1 ;  /* 0x0000009c079a7211 */ /* 0x000fe200078a08ff */
[----:B------:R-:W-:Y:S01]  /*31a0*/  IMAD R6, R6, UR6, RZ ;  /* 0x0000000606067c24 */ /* 0x000fe2000f8e02ff */
[----:B------:R-:W-:-:S02]  /*31b0*/  LEA.HI.X.SX32 R149, R11, R158, 0x1, P6 ;  /* 0x0000009e0b957211 */ /* 0x000fc400030f0eff */
[----:B------:R-:W-:Y:S01]  /*31c0*/  SHF.R.U32.HI R9, RZ, 0x8, R9 ;  /* 0x00000008ff097819 */ /* 0x000fe20000011609 */
[----:B------:R0:W1:Y:S01]  /*31d0*/  @!UP2 SYNCS.EXCH.64 URZ, [UR9+0xa008], UR4 ;  /* 0x00a0080409ffa5b2 */ /* 0x0000620008000100 */
[C---:B------:R-:W-:Y:S02]  /*31e0*/  LEA R152, P6, R8.reuse, R156, 0x1 ;  /* 0x0000009c08987211 */ /* 0x040fe400078c08ff */
[-C--:B------:R-:W-:Y:S02]  /*31f0*/  LEA.HI.X.SX32 R155, R7, R158.reuse, 0x1, P5 ;  /* 0x0000009e079b7211 */ /* 0x080fe400028f0eff */
[----:B------:R-:W-:Y:S01]  /*3200*/  LOP3.LUT P5, RZ, R9, 0x1, RZ, 0xc0, !PT ;  /* 0x0000000109ff7812 */ /* 0x000fe200078ac0ff */
[----:B--2---:R2:W-:Y:S01]  /*3210*/  STS.U16 [R168+UR9], R5 ;  /* 0x00000005a8007988 */ /* 0x0045e20008000409 */
[----:B------:R-:W-:Y:S01]  /*3220*/  LEA.HI.X.SX32 R153, R8, R158, 0x1, P6 ;  /* 0x0000009e08997211 */ /* 0x000fe200030f0eff */
[----:B------:R-:W-:Y:S01]  /*3230*/  IMAD R11, R12, 0x7, RZ ;  /* 0x000000070c0b7824 */ /* 0x000fe200078e02ff */
[----:B------:R-:W-:Y:S01]  /*3240*/  LEA R156, P6, R6, R156, 0x1 ;  /* 0x0000009c069c7211 */ /* 0x000fe200078c08ff */
[----:B------:R-:W-:-:S02]  /*3250*/  IMAD R9, R12, 0xf, RZ ;  /* 0x0000000f0c097824 */ /* 0x000fc400078e02ff */
[----:B------:R-:W-:Y:S01]  /*3260*/  IMAD R7, R12, 0x17, RZ ;  /* 0x000000170c077824 */ /* 0x000fe200078e02ff */
[----:B------:R-:W-:Y:S01]  /*3270*/  LEA.HI.X.SX32 R157, R6, R158, 0x1, P6 ;  /* 0x0000009e069d7211 */ /* 0x000fe200030f0eff */
[----:B--2---:R-:W-:Y:S01]  /*3280*/  IMAD R5, R12, 0x1f, RZ ;  /* 0x0000001f0c057824 */ /* 0x004fe200078e02ff */
[----:B------:R-:W-:Y:S01]  /*3290*/  PRMT R207, RZ, 0x7610, R207 ;  /* 0x00007610ffcf7816 */ /* 0x000fe200000000cf */
[----:B------:R-:W-:Y:S01]  /*32a0*/  IMAD.WIDE R158, R11, 0x2, R14 ;  /* 0x000000020b9e7825 */ /* 0x000fe200078e020e */
[----:B------:R-:W-:Y:S02]  /*32b0*/  PRMT R208, RZ, 0x7610, R208 ;  /* 0x00007610ffd07816 */ /* 0x000fe400000000d0 */
[----:B------:R-:W-:Y:S01]  /*32c0*/  PRMT R209, RZ, 0x7610, R209 ;  /* 0x00007610ffd17816 */ /* 0x000fe200000000d1 */
[----:B------:R-:W-:Y:S01]  /*32d0*/  IMAD.WIDE R160, R9, 0x2, R14 ;  /* 0x0000000209a07825 */ /* 0x000fe200078e020e */
[----:B------:R-:W-:Y:S01]  /*32e0*/  PRMT R210, RZ, 0x7610, R210 ;  /* 0x00007610ffd27816 */ /* 0x000fe200000000d2 */
[----:B------:R-:W2:Y:S01]  /*32f0*/  @!P3 LDG.E.U16 R207, desc[UR22][R158.64] ;  /* 0x000000169ecfb981 */ /* 0x000ea2000c1e1500 */
[----:B------:R-:W-:Y:S01]  /*3300*/  PRMT R211, RZ, 0x7610, R211 ;  /* 0x00007610ffd37816 */ /* 0x000fe200000000d3 */
[----:B------:R-:W-:Y:S01]  /*3310*/  IMAD.WIDE R162, R7, 0x2, R14 ;  /* 0x0000000207a27825 */ /* 0x000fe200078e020e */
[----:B------:R-:W-:Y:S01]  /*3320*/  PRMT R212, RZ, 0x7610, R212 ;  /* 0x00007610ffd47816 */ /* 0x000fe200000000d4 */
[----:B------:R-:W2:Y:S01]  /*3330*/  @!P4 LDG.E.U16 R209, desc[UR22][R160.64] ;  /* 0x00000016a0d1c981 */ /* 0x000ea2000c1e1500 */
[----:B------:R-:W-:Y:S01]  /*3340*/  PRMT R213, RZ, 0x7610, R213 ;  /* 0x00007610ffd57816 */ /* 0x000fe200000000d5 */
[----:B------:R-:W-:Y:S01]  /*3350*/  IMAD.WIDE R164, R5, 0x2, R14 ;  /* 0x0000000205a47825 */ /* 0x000fe200078e020e */
[----:B------:R-:W-:Y:S01]  /*3360*/  PRMT R215, RZ, 0x7610, R215 ;  /* 0x00007610ffd77816 */ /* 0x000fe200000000d7 */
[----:B------:R-:W2:Y:S01]  /*3370*/  @P5 LDG.E.U16 R211, desc[UR22][R162.64] ;  /* 0x00000016a2d35981 */ /* 0x000ea2000c1e1500 */
        /* <DEDUP_REMOVED lines=16> */
[----:B------:R-:W-:-:S02]  /*3480*/  PRMT R217, RZ, 0x7610, R217 ;  /* 0x00007610ffd97816 */ /* 0x000fc400000000d9 */
[----:B------:R-:W-:Y:S01]  /*3490*/  PRMT R219, RZ, 0x7610, R219 ;  /* 0x00007610ffdb7816 */ /* 0x000fe200000000db */
[----:B------:R-:W2:Y:S01]  /*34a0*/  @!P1 LDG.E.U16 R215, desc[UR22][R4.64] ;  /* 0x0000001604d79981 */ /* 0x000ea2000c1e1500 */
[----:B------:R-:W-:Y:S02]  /*34b0*/  PRMT R221, RZ, 0x7610, R221 ;  /* 0x00007610ffdd7816 */ /* 0x000fe400000000dd */
[----:B------:R-:W-:Y:S01]  /*34c0*/  PRMT R223, RZ, 0x7610, R223 ;  /* 0x00007610ffdf7816 */ /* 0x000fe200000000df */
[----:B------:R-:W2:Y:S01]  /*34d0*/  @P0 LDG.E.U16 R214, desc[UR22][R126.64] ;  /* 0x000000167ed60981 */ /* 0x000ea2000c1e1500 */
[----:B------:R-:W-:Y:S02]  /*34e0*/  PRMT R225, RZ, 0x7610, R225 ;  /* 0x00007610ffe17816 */ /* 0x000fe400000000e1 */
[----:B------:R-:W-:Y:S01]  /*34f0*/  PRMT R227, RZ, 0x7610, R227 ;  /* 0x00007610ffe37816 */ /* 0x000fe200000000e3 */
[----:B------:R-:W2:Y:S01]  /*3500*/  @P0 LDG.E.U16 R216, desc[UR22][R130.64] ;  /* 0x0000001682d80981 */ /* 0x000ea2000c1e1500 */
[----:B------:R-:W-:-:S02]  /*3510*/  PRMT R229, RZ, 0x7610, R229 ;  /* 0x00007610ffe57816 */ /* 0x000fc400000000e5 */
[----:B------:R-:W-:Y:S01]  /*3520*/  PRMT R230, RZ, 0x7610, R230 ;  /* 0x00007610ffe67816 */ /* 0x000fe200000000e6 */
[----:B------:R-:W2:Y:S04]  /*3530*/  @P0 LDG.E.U16 R218, desc[UR22][R134.64] ;  /* 0x0000001686da0981 */ /* 0x000ea8000c1e1500 */
        /* <DEDUP_REMOVED lines=12> */
[----:B------:R-:W2:Y:S01]  /*3600*/  @P0 LDG.E.U16 R230, desc[UR22][R156.64] ;  /* 0x000000169ce60981 */ /* 0x000ea2000c1e1500 */
[----:B------:R-:W-:-:S03]  /*3610*/  LOP3.LUT R248, R168, 0x10, RZ, 0x3c, !PT ;  /* 0x00000010a8f87812 */ /* 0x000fc600078e3cff */
[----:B---3--:R3:W-:Y:S04]  /*3620*/  STS.U16 [R168+UR9+0x2000], R243 ;  /* 0x002000f3a8007988 */ /* 0x0087e80008000409 */
[----:B----4-:R-:W-:Y:S01]  /*3630*/  STS.U16 [R168+UR9+0x400], R245 ;  /* 0x000400f5a8007988 */ /* 0x010fe20008000409 */
[----:B---3--:R-:W-:-:S03]  /*3640*/  LOP3.LUT R243, R168, 0x20, RZ, 0x3c, !PT ;  /* 0x00000020a8f37812 */ /* 0x008fc600078e3cff */
[----:B-----5:R-:W-:Y:S04]  /*3650*/  STS.U16 [R168+UR9+0x2400], R247 ;  /* 0x002400f7a8007988 */ /* 0x020fe80008000409 */
[----:B------:R-:W-:Y:S04]  /*3660*/  STS.U16 [R168+UR9+0x800], R249 ;  /* 0x000800f9a8007988 */ /* 0x000fe80008000409 */
[----:B------:R-:W-:Y:S04]  /*3670*/  STS.U16 [R168+UR9+0x2800], R251 ;  /* 0x002800fba8007988 */ /* 0x000fe80008000409 */
[----:B------:R-:W-:Y:S04]  /*3680*/  STS.U16 [R168+UR9+0xc00], R244 ;  /* 0x000c00f4a8007988 */ /* 0x000fe80008000409 */
[----:B------:R-:W-:Y:S04]  /*3690*/  STS.U16 [R168+UR9+0x2c00], R246 ;  /* 0x002c00f6a8007988 */ /* 0x000fe80008000409 */
[----:B------:R3:W-:Y:S04]  /*36a0*/  STS.U16 [R248+UR9+0x480], R235 ;  /* 0x000480ebf8007988 */ /* 0x0007e80008000409 */
[----:B------:R-:W-:Y:S04]  /*36b0*/  STS.U16 [R248+UR9+0x2480], R236 ;  /* 0x002480ecf8007988 */ /* 0x000fe80008000409 */
[----:B------:R-:W-:Y:S01]  /*36c0*/  STS.U16 [R248+UR9+0x880], R237 ;  /* 0x000880edf8007988 */ /* 0x000fe20008000409 */
[----:B---3--:R-:W-:-:S03]  /*36d0*/  LOP3.LUT R235, R168, 0x30, RZ, 0x3c, !PT ;  /* 0x00000030a8eb7812 */ /* 0x008fc600078e3cff */
[----:B------:R-:W-:Y:S04]  /*36e0*/  STS.U16 [R248+UR9+0x2880], R238 ;  /* 0x002880eef8007988 */ /* 0x000fe80008000409 */
[----:B------:R-:W-:Y:S04]  /*36f0*/  STS.U16 [R248+UR9+0xc80], R239 ;  /* 0x000c80eff8007988 */ /* 0x000fe80008000409 */
[----:B------:R-:W-:Y:S04]  /*3700*/  STS.U16 [R248+UR9+0x2c80], R240 ;  /* 0x002c80f0f8007988 */ /* 0x000fe80008000409 */
[----:B------:R-:W-:Y:S04]  /*3710*/  STS.U16 [R248+UR9+0x80], R241 ;  /* 0x000080f1f8007988 */ /* 0x000fe80008000409 */
[----:B------:R-:W-:Y:S04]  /*3720*/  STS.U16 [R248+UR9+0x2080], R242 ;  /* 0x002080f2f8007988 */ /* 0x000fe80008000409 */
[----:B------:R3:W-:Y:S04]  /*3730*/  STS.U16 [R243+UR9+0x100], R231 ;  /* 0x000100e7f3007988 */ /* 0x0007e80008000409 */
[----:B------:R4:W-:Y:S04]  /*3740*/  STS.U16 [R243+UR9+0x900], R170 ;  /* 0x000900aaf3007988 */ /* 0x0009e80008000409 */
[----:B------:R5:W-:Y:S01]  /*3750*/  STS.U16 [R243+UR9+0x2900], R172 ;  /* 0x002900acf3007988 */ /* 0x000be20008000409 */
[----:B---3--:R-:W-:-:S03]  /*3760*/  LOP3.LUT R231, R168, 0x40, RZ, 0x3c, !PT ;  /* 0x00000040a8e77812 */ /* 0x008fc600078e3cff */
[----:B------:R3:W-:Y:S01]  /*3770*/  STS.U16 [R243+UR9+0x2d00], R174 ;  /* 0x002d00aef3007988 */ /* 0x0007e20008000409 */
[----:B----4-:R-:W-:-:S03]  /*3780*/  LOP3.LUT R170, R168, 0x50, RZ, 0x3c, !PT ;  /* 0x00000050a8aa7812 */ /* 0x010fc600078e3cff */
[----:B------:R-:W-:Y:S01]  /*3790*/  STS.U16 [R243+UR9+0x2100], R232 ;  /* 0x002100e8f3007988 */ /* 0x000fe20008000409 */
[----:B-----5:R-:W-:-:S03]  /*37a0*/  LOP3.LUT R172, R168, 0x60, RZ, 0x3c, !PT ;  /* 0x00000060a8ac7812 */ /* 0x020fc600078e3cff */
[----:B------:R-:W-:Y:S01]  /*37b0*/  STS.U16 [R243+UR9+0x500], R233 ;  /* 0x000500e9f3007988 */ /* 0x000fe20008000409 */
[----:B---3--:R-:W-:-:S03]  /*37c0*/  LOP3.LUT R174, R168, 0x70, RZ, 0x3c, !PT ;  /* 0x00000070a8ae7812 */ /* 0x008fc600078e3cff */
[----:B------:R-:W-:Y:S04]  /*37d0*/  STS.U16 [R243+UR9+0x2500], R234 ;  /* 0x002500eaf3007988 */ /* 0x000fe80008000409 */
[----:B------:R-:W-:Y:S04]  /*37e0*/  STS.U16 [R243+UR9+0xd00], R173 ;  /* 0x000d00adf3007988 */ /* 0x000fe80008000409 */
[----:B------:R-:W-:Y:S04]  /*37f0*/  STS.U16 [R235+UR9+0x180], R175 ;  /* 0x000180afeb007988 */ /* 0x000fe80008000409 */
[----:B------:R3:W-:Y:S04]  /*3800*/  STS.U16 [R235+UR9+0x2180], R176 ;  /* 0x002180b0eb007988 */ /* 0x0007e80008000409 */
[----:B------:R-:W-:Y:S04]  /*3810*/  STS.U16 [R235+UR9+0x580], R177 ;  /* 0x000580b1eb007988 */ /* 0x000fe80008000409 */
[----:B------:R4:W-:Y:S01]  /*3820*/  STS.U16 [R235+UR9+0x2580], R178 ;  /* 0x002580b2eb007988 */ /* 0x0009e20008000409 */
[----:B---3--:R-:W-:-:S03]  /*3830*/  LOP3.LUT R176, R167, 0x20, RZ, 0x3c, !PT ;  /* 0x00000020a7b07812 */ /* 0x008fc600078e3cff */
[----:B------:R3:W-:Y:S04]  /*3840*/  STS.U16 [R235+UR9+0x980], R179 ;  /* 0x000980b3eb007988 */ /* 0x0007e80008000409 */
        /* <DEDUP_REMOVED lines=27> */
[----:B--2---:R3:W-:Y:S04]  /*3a00*/  STS.U16 [R174+UR9+0x380], R207 ;  /* 0x000380cfae007988 */ /* 0x0047e80008000409 */
        /* <DEDUP_REMOVED lines=22> */
[----:B------:R3:W-:Y:S01]  /*3b70*/  STS.U16 [R176+UR9+0x8f00], R230 ;  /* 0x008f00e6b0007988 */ /* 0x0007e20008000409 */
[----:B-1----:R1:W-:Y:S06]  /*3b80*/  MEMBAR.ALL.CTA ;  /* 0x0000000000007992 */ /* 0x0023ec0000008000 */
[----:B-1----:R-:W1:Y:S01]  /*3b90*/  FENCE.VIEW.ASYNC.S ;  /* 0x00000000000073c6 */ /* 0x002e620000000000 */
[----:B----4-:R-:W-:Y:S01]  /*3ba0*/  SHF.R.S32.HI R178, RZ, 0x1f, R169 ;  /* 0x0000001fffb27819 */ /* 0x010fe200000114a9 */
[----:B0-----:R-:W-:Y:S01]  /*3bb0*/  UIADD3 UR4, UPT, UPT, UR9, 0x4000, URZ ;  /* 0x0000400009047890 */ /* 0x001fe2000fffe0ff */
[----:B-1----:R-:W-:Y:S01]  /*3bc0*/  BAR.SYNC.DEFER_BLOCKING 0x0 ;  /* 0x0000000000007b1d */ /* 0x002fe20000010000 */
[----:B------:R-:W-:-:S02]  /*3bd0*/  ISETP.NE.U32.AND P0, PT, RZ, UR12, PT ;  /* 0x0000000cff007c0c */ /* 0x000fc4000bf05070 */
[----:B------:R-:W-:Y:S01]  /*3be0*/  LEA.HI R178, R178, R169, RZ, 0x5 ;  /* 0x000000a9b2b27211 */ /* 0x000fe200078f28ff */
[----:B------:R-:W-:Y:S01]  /*3bf0*/  USHF.R.U32.HI UR4, URZ, 0x4, UR4 ;  /* 0x00000004ff047899 */ /* 0x000fe20008011604 */
[----:B------:R-:W-:Y:S02]  /*3c00*/  ISETP.LT.OR P1, PT, R169, 0x20, P0 ;  /* 0x00000020a900780c */ /* 0x000fe40000721670 */
[----:B------:R-:W-:Y:S01]  /*3c10*/  SHF.R.S32.HI R173, RZ, 0x5, R178 ;  /* 0x00000005ffad7819 */ /* 0x000fe200000114b2 */
[----:B------:R-:W-:-:S03]  /*3c20*/  USGXT.U32 UR16, UR4, 0xe ;  /* 0x0000000e0410789a */ /* 0x000fc60008000000 */
[----:B------:R-:W-:Y:S01]  /*3c30*/  VIMNMX R173, PT, PT, R173, 0x1, !PT ;  /* 0x00000001adad7848 */ /* 0x000fe20007fe0100 */
[----:B------:R-:W-:Y:S01]  /*3c40*/  UIADD3 UR18, UP1, UPT, UR16, 0x1000080, URZ ;  /* 0x0100008010127890 */ /* 0x000fe2000ff3e0ff */
[----:B------:R-:W-:-:S03]  /*3c50*/  UMOV UR4, URZ ;  /* 0x000000ff00047c82 */ /* 0x000fc60008000000 */
[----:B------:R-:W-:Y:S01]  /*3c60*/  VIADD R175, R173, 0xffffffff ;  /* 0xffffffffadaf7836 */ /* 0x000fe20000000000 */
[----:B------:R-:W-:-:S04]  /*3c70*/  UIADD3.X UR19, UPT, UPT, UR4, 0x40004040, URZ, UP1, !UPT ;  /* 0x4000404004137890 */ /* 0x000fc80008ffe4ff */
[----:B------:R-:W-:Y:S01]  /*3c80*/  ISETP.NE.U32.AND P3, PT, R175, RZ, PT ;  /* 0x000000ffaf00720c */ /* 0x000fe20003f65070 */
[----:B---3--:R-:W-:-:S12]  /*3c90*/  @P1 BRA `(.L_x_6) ;  /* 0x0000000000901947 */ /* 0x008fd80003800000 */
[----:B------:R-:W-:Y:S02]  /*3ca0*/  USHF.R.U32.HI UR14, URZ, 0x4, UR9 ;  /* 0x00000004ff0e7899 */ /* 0x000fe40008011609 */
[----:B------:R-:W-:Y:S02]  /*3cb0*/  UIADD3 UR5, UPT, UPT, UR9, 0x8000, URZ ;  /* 0x0000800009057890 */ /* 0x000fe4000fffe0ff */
[----:B------:R-:W-:Y:S02]  /*3cc0*/  USGXT.U32 UR14, UR14, 0xe ;  /* 0x0000000e0e0e789a */ /* 0x000fe40008000000 */
[----:B------:R-:W-:Y:S02]  /*3cd0*/  USHF.R.U32.HI UR5, URZ, 0x4, UR5 ;  /* 0x00000004ff057899 */ /* 0x000fe40008011605 */
[----:B------:R-:W-:Y:S01]  /*3ce0*/  UIADD3 UR26, UP1, UPT, UR14, 0x1000080, URZ ;  /* 0x010000800e1a7890 */ /* 0x000fe2000ff3e0ff */
[----:B------:R-:W-:Y:S01]  /*3cf0*/  UMOV UR4, URZ ;  /* 0x000000ff00047c82 */ /* 0x000fe20008000000 */
[----:B------:R-:W-:-:S02]  /*3d00*/  USGXT.U32 UR6, UR5, 0xe ;  /* 0x0000000e0506789a */ /* 0x000fc40008000000 */
[----:B------:R-:W-:Y:S01]  /*3d10*/  UIADD3.X UR27, UPT, UPT, UR4, 0x40004040, URZ, UP1, !UPT ;  /* 0x40004040041b7890 */ /* 0x000fe20008ffe4ff */
[----:B------:R-:W-:Y:S01]  /*3d20*/  UMOV UR12, 0xfffffffe ;  /* 0xfffffffe000c7882 */ /* 0x000fe20000000000 */
[----:B------:R-:W-:Y:S01]  /*3d30*/  UMOV UR13, 0x7fffbfdf ;  /* 0x7fffbfdf000d7882 */ /* 0x000fe20000000000 */
[----:B------:R-:W-:Y:S01]  /*3d40*/  UMOV UR7, URZ ;  /* 0x000000ff00077c82 */ /* 0x000fe20008000000 */
[----:B------:R-:W-:Y:S02]  /*3d50*/  ULOP3.LUT UR14, UR14, 0x1000000, URZ, 0xfc, !UPT ;  /* 0x010000000e0e7892 */ /* 0x000fe4000f8efcff */
[----:B------:R-:W-:Y:S02]  /*3d60*/  UIADD3.64 UR12, UPT, UPT, UR6, -UR12, URZ ;  /* 0x8000000c060c7297 */ /* 0x000fe4000fffe0ff */
[----:B------:R-:W-:Y:S02]  /*3d70*/  UIADD3 UR17, UPT, UPT, UR8, 0x40, URZ ;  /* 0x0000004008117890 */ /* 0x000fe4000fffe0ff */
[----:B------:R-:W-:-:S02]  /*3d80*/  UIADD3.64 UR20, UPT, UPT, UR26, 0x180, URZ ;  /* 0x000001801a147897 */ /* 0x000fc4000fffe0ff */
[----:B------:R-:W-:Y:S02]  /*3d90*/  UIADD3 UR34, UPT, UPT, UR8, 0x40, URZ ;  /* 0x0000004008227890 */ /* 0x000fe4000fffe0ff */
[----:B------:R-:W-:Y:S01]  /*3da0*/  UIADD3.64 UR24, UPT, UPT, UR26, 0x200, URZ ;  /* 0x000002001a187897 */ /* 0x000fe2000fffe0ff */
[----:B------:R-:W-:Y:S01]  /*3db0*/  UMOV UR28, 0x0 ;  /* 0x00000000001c7882 */ /* 0x000fe20000000000 */
[----:B------:R-:W-:Y:S01]  /*3dc0*/  UMOV UR29, 0x8108010 ;  /* 0x08108010001d7882 */ /* 0x000fe20000000000 */
[----:B------:R-:W-:Y:S01]  /*3dd0*/  UMOV UR7, 0x80004020 ;  /* 0x8000402000077882 */ /* 0x000fe20000000000 */
[----:B------:R-:W-:Y:S01]  /*3de0*/  UMOV UR15, 0x40004040 ;  /* 0x40004040000f7882 */ /* 0x000fe20000000000 */
[----:B------:R-:W-:Y:S01]  /*3df0*/  UMOV UR30, 0x0 ;  /* 0x00000000001e7882 */ /* 0x000fe20000000000 */
[----:B------:R-:W-:Y:S01]  /*3e00*/  UMOV UR31, 0x8108010 ;  /* 0x08108010001f7882 */ /* 0x000fe20000000000 */
[----:B------:R-:W-:Y:S01]  /*3e10*/  UMOV UR32, 0x0 ;  /* 0x0000000000207882 */ /* 0x000fe20000000000 */
[----:B------:R-:W-:Y:S01]  /*3e20*/  UMOV UR33, 0x8108010 ;  /* 0x0810801000217882 */ /* 0x000fe20000000000 */
[----:B------:R-:W-:Y:S01]  /*3e30*/  UMOV UR4, UR11 ;  /* 0x0000000b00047c82 */ /* 0x000fe20008000000 */
[----:B------:R-:W-:Y:S01]  /*3e40*/  UMOV UR5, URZ ;  /* 0x000000ff00057c82 */ /* 0x000fe20008000000 */
[----:B------:R0:W-:Y:S01]  /*3e50*/  UTCHMMA gdesc[UR14], gdesc[UR6], tmem[UR8], tmem[UR28], idesc[UR29], !UPT ;  /* 0x00ff1c060e0075ea */ /* 0x0001e2000f800008 */
[----:B------:R-:W-:Y:S01]  /*3e60*/  UMOV UR36, 0x0 ;  /* 0x0000000000247882 */ /* 0x000fe20000000000 */
[----:B------:R-:W-:Y:S01]  /*3e70*/  UMOV UR37, 0x8108010 ;  /* 0x0810801000257882 */ /* 0x000fe20000000000 */
[----:B------:R0:W-:Y:S01]  /*3e80*/  UTCHMMA gdesc[UR26], gdesc[UR12], tmem[UR8], tmem[UR30], idesc[UR31], UPT ;  /* 0x00ff1e0c1a0075ea */ /* 0x0001e2000b800008 */
[----:B------:R-:W-:Y:S01]  /*3e90*/  UMOV UR4, UR4 ;  /* 0x0000000400047c82 */ /* 0x000fe20008000000 */
[----:B------:R0:W-:Y:S01]  /*3ea0*/  UTCHMMA gdesc[UR20], gdesc[UR6], tmem[UR17], tmem[UR32], idesc[UR33], !UPT ;  /* 0x00ff2006140075ea */ /* 0x0001e2000f800011 */
[----:B------:R0:W-:Y:S01]  /*3eb0*/  UTCHMMA gdesc[UR24], gdesc[UR12], tmem[UR34], tmem[UR36], idesc[UR37], UPT ;  /* 0x00ff240c180075ea */ /* 0x0001e2000b800022 */
[----:B------:R0:W-:Y:S01]  /*3ec0*/  UTCBAR [UR4], URZ ;  /* 0x000000ff040073e9 */ /* 0x0001e200080000ff */
[----:B------:R-:W-:Y:S01]  /*3ed0*/  NOP ;  /* 0x0000000000007918 */ /* 0x000fe20000000000 */
.L_x_6:
[----:B0-----:R-:W-:Y:S01]  /*3ee0*/  UMOV UR4, URZ ;  /* 0x000000ff00047c82 */ /* 0x001fe20008000000 */
[----:B------:R-:W-:Y:S02]  /*3ef0*/  IMAD.SHL.U32 R173, R12, 0x20, RZ ;  /* 0x000000200cad7824 */ /* 0x000fe400078e00ff */
[----:B------:R-:W-:Y:S01]  /*3f00*/  IMAD.SHL.U32 R13, R13, 0x20, RZ ;  /* 0x000000200d0d7824 */ /* 0x000fe200078e00ff */
[----:B------:R-:W-:Y:S06]  /*3f10*/  @!P3 BRA `(.L_x_7) ;  /* 0x000000180068b947 */ /* 0x000fec0003800000 */
[----:B------:R-:W-:Y:S01]  /*3f20*/  UIADD3 UR5, UPT, UPT, UR9, 0x9000, URZ ;  /* 0x0000900009057890 */ /* 0x000fe2000fffe0ff */
[----:B------:R-:W-:Y:S01]  /*3f30*/  IMAD.MOV.U32 R12, RZ, RZ, R175 ;  /* 0x000000ffff0c7224 */ /* 0x000fe200078e00af */
[----:B------:R-:W-:Y:S01]  /*3f40*/  UMOV UR14, 0xfffffffe ;  /* 0xfffffffe000e7882 */ /* 0x000fe20000000000 */
[----:B------:R-:W-:Y:S01]  /*3f50*/  UMOV UR15, 0x7fffbfdf ;  /* 0x7fffbfdf000f7882 */ /* 0x000fe20000000000 */
[----:B------:R-:W-:Y:S01]  /*3f60*/  USHF.R.U32.HI UR5, URZ, 0x4, UR5 ;  /* 0x00000004ff057899 */ /* 0x000fe20008011605 */
[----:B------:R-:W-:Y:S01]  /*3f70*/  UMOV UR7, URZ ;  /* 0x000000ff00077c82 */ /* 0x000fe20008000000 */
[----:B------:R-:W-:Y:S02]  /*3f80*/  ULOP3.LUT UR16, UR16, 0x1000000, URZ, 0xfc, !UPT ;  /* 0x0100000010107892 */ /* 0x000fe4000f8efcff */
[----:B------:R-:W-:Y:S02]  /*3f90*/  USGXT.U32 UR6, UR5, 0xe ;  /* 0x0000000e0506789a */ /* 0x000fe40008000000 */
[----:B------:R-:W-:-:S02]  /*3fa0*/  UIADD3.64 UR26, UPT, UPT, UR18, 0x180, URZ ;  /* 0x00000180121a7897 */ /* 0x000fc4000fffe0ff */
[----:B------:R-:W-:Y:S02]  /*3fb0*/  UIADD3.64 UR28, UPT, UPT, UR18, 0x200, URZ ;  /* 0x00000200121c7897 */ /* 0x000fe4000fffe0ff */
[----:B------:R-:W-:Y:S01]  /*3fc0*/  UIADD3.64 UR14, UPT, UPT, UR6, -UR14, URZ ;  /* 0x8000000e060e7297 */ /* 0x000fe2000fffe0ff */
[----:B------:R-:W-:Y:S01]  /*3fd0*/  UMOV UR24, 0x1 ;  /* 0x0000000100187882 */ /* 0x000fe20000000000 */
[----:B------:R-:W-:Y:S01]  /*3fe0*/  UMOV UR5, URZ ;  /* 0x000000ff00057c82 */ /* 0x000fe20008000000 */
[----:B------:R-:W-:Y:S01]  /*3ff0*/  UMOV UR12, UR6 ;  /* 0x00000006000c7c82 */ /* 0x000fe20008000000 */
[----:B------:R-:W-:-:S08]  /*4000*/  UMOV UR13, 0x80004020 ;  /* 0x80004020000d7882 */ /* 0x000fd00000000000 */
.L_x_10:
[----:B------:R-:W-:Y:S01]  /*4010*/  USHF.L.U32 UR4, UR4, 0x1f, URZ ;  /* 0x0000001f04047899 */ /* 0x000fe200080006ff */
[----:B------:R-:W-:-:S04]  /*4020*/  IMAD.WIDE R28, R173, 0x2, R28 ;  /* 0x00000002ad1c7825 */ /* 0x000fc800078e021c */
[----:B------:R-:W-:-:S04]  /*4030*/  IMAD.WIDE R26, R173, 0x2, R26 ;  /* 0x00000002ad1a7825 */ /* 0x000fc800078e021a */
[----:B0-----:R-:W-:-:S04]  /*4040*/  IMAD.U32 R175, RZ, RZ, UR4 ;  /* 0x00000004ffaf7e24 */ /* 0x001fc8000f8e00ff */
[----:B------:R-:W0:Y:S02]  /*4050*/  SYNCS.PHASECHK.TRANS64.TRYWAIT P1, [UR11], R175 ;  /* 0x000000afff0075a7 */ /* 0x000e24000802110b */
[----:B0-----:R-:W-:Y:S05]  /*4060*/  @!P1 BRA `(.L_x_8) ;  /* 0x00000048001c9947 */ /* 0x001fea0003800000 */
.L_x_16:
[C---:B------:R-:W-:Y:S01]  /*4070*/  ISETP.GT.AND P1, PT, R166.reuse, RZ, PT ;  /* 0x000000ffa600720c */ /* 0x040fe20003f24270 */
[C---:B------:R-:W-:Y:S01]  /*4080*/  IMAD.WIDE R24, R173.reuse, 0x2, R24 ;  /* 0x00000002ad187825 */ /* 0x040fe200078e0218 */
[C---:B------:R-:W-:Y:S02]  /*4090*/  ISETP.GT.AND P4, PT, R166.reuse, 0x8, PT ;  /* 0x00000008a600780c */ /* 0x040fe40003f84270 */
[C---:B------:R-:W-:Y:S01]  /*40a0*/  ISETP.GT.AND P5, PT, R166.reuse, 0x10, PT ;  /* 0x00000010a600780c */ /* 0x040fe20003fa4270 */
[C---:B------:R-:W-:Y:S01]  /*40b0*/  IMAD.WIDE R22, R173.reuse, 0x2, R22 ;  /* 0x00000002ad167825 */ /* 0x040fe200078e0216 */
[C---:B------:R-:W-:Y:S02]  /*40c0*/  ISETP.GT.AND P6, PT, R166.reuse, 0x18, PT ;  /* 0x00000018a600780c */ /* 0x040fe40003fc4270 */
[----:B------:R-:W-:Y:S01]  /*40d0*/  ISETP.GT.AND P3, PT, R166, 0x1, PT ;  /* 0x00000001a600780c */ /* 0x000fe20003f64270 */
[----:B------:R-:W-:Y:S01]  /*40e0*/  IMAD.WIDE R20, R173, 0x2, R20 ;  /* 0x00000002ad147825 */ /* 0x000fe200078e0214 */
[----:B------:R-:W-:-:S02]  /*40f0*/  PRMT R239, RZ, 0x7610, R239 ;  /* 0x00007610ffef7816 */ /* 0x000fc400000000ef */
[----:B------:R-:W-:Y:S01]  /*4100*/  PRMT R241, RZ, 0x7610, R241 ;  /* 0x00007610fff17816 */ /* 0x000fe200000000f1 */
[C---:B------:R-:W-:Y:S01]  /*4110*/  IMAD.WIDE R18, R173.reuse, 0x2, R18 ;  /* 0x00000002ad127825 */ /* 0x040fe200078e0212 */
[----:B------:R-:W-:Y:S02]  /*4120*/  PRMT R249, RZ, 0x7610, R249 ;  /* 0x00007610fff97816 */ /* 0x000fe400000000f9 */
[----:B------:R-:W-:Y:S01]  /*4130*/  PRMT R251, RZ, 0x7610, R251 ;  /* 0x00007610fffb7816 */ /* 0x000fe200000000fb */
[C---:B------:R-:W-:Y:S01]  /*4140*/  IMAD.WIDE R16, R173.reuse, 0x2, R16 ;  /* 0x00000002ad107825 */ /* 0x040fe200078e0210 */
[----:B------:R-:W-:Y:S02]  /*4150*/  PRMT R226, RZ, 0x7610, R226 ;  /* 0x00007610ffe27816 */ /* 0x000fe400000000e2 */
[----:B------:R-:W-:Y:S01]  /*4160*/  PRMT R228, RZ, 0x7610, R228 ;  /* 0x00007610ffe47816 */ /* 0x000fe200000000e4 */
[C---:B------:R-:W-:Y:S01]  /*4170*/  IMAD.WIDE R14, R173.reuse, 0x2, R14 ;  /* 0x00000002ad0e7825 */ /* 0x040fe200078e020e */
[----:B------:R-:W-:Y:S01]  /*4180*/  PRMT R230, RZ, 0x7610, R230 ;  /* 0x00007610ffe67816 */ /* 0x000fe200000000e6 */
[----:B------:R-:W2:Y:S01]  /*4190*/  @P1 LDG.E.U16 R241, desc[UR22][R16.64] ;  /* 0x0000001610f11981 */ /* 0x000ea2000c1e1500 */
[----:B------:R-:W-:Y:S01]  /*41a0*/  PRMT R232, RZ, 0x7610, R232 ;  /* 0x00007610ffe87816 */ /* 0x000fe200000000e8 */
[C---:B------:R-:W-:Y:S01]  /*41b0*/  IMAD.WIDE R44, R173.reuse, 0x2, R44 ;  /* 0x00000002ad2c7825 */ /* 0x040fe200078e022c */
[----:B------:R-:W-:Y:S01]  /*41c0*/  PRMT R245, RZ, 0x7610, R245 ;  /* 0x00007610fff57816 */ /* 0x000fe200000000f5 */
[----:B------:R-:W3:Y:S01]  /*41d0*/  @P1 LDG.E.U16 R239, desc[UR22][R14.64] ;  /* 0x000000160eef1981 */ /* 0x000ee2000c1e1500 */
[----:B------:R-:W-:Y:S01]  /*41e0*/  PRMT R247, RZ, 0x7610, R247 ;  /* 0x00007610fff77816 */ /* 0x000fe200000000f7 */
[----:B------:R-:W-:-:S02]  /*41f0*/  IMAD.WIDE R42, R173, 0x2, R42 ;  /* 0x00000002ad2a7825 */ /* 0x000fc400078e022a */
[----:B------:R-:W4:Y:S04]  /*4200*/  @P4 LDG.E.U16 R249, desc[UR22][R18.64] ;  /* 0x0000001612f94981 */ /* 0x000f28000c1e1500 */
[----:B------:R-:W5:Y:S04]  /*4210*/  @P4 LDG.E.U16 R251, desc[UR22][R20.64] ;  /* 0x0000001614fb4981 */ /* 0x000f68000c1e1500 */
[----:B------:R-:W2:Y:S04]  /*4220*/  @P5 LDG.E.U16 R226, desc[UR22][R22.64] ;  /* 0x0000001616e25981 */ /* 0x000ea8000c1e1500 */
[----:B------:R-:W2:Y:S04]  /*4230*/  @P5 LDG.E.U16 R228, desc[UR22][R24.64] ;  /* 0x0000001618e45981 */ /* 0x000ea8000c1e1500 */
[----:B------:R-:W2:Y:S04]  /*4240*/  @P6 LDG.E.U16 R230, desc[UR22][R26.64] ;  /* 0x000000161ae66981 */ /* 0x000ea8000c1e1500 */
[----:B------:R-:W2:Y:S04]  /*4250*/  @P6 LDG.E.U16 R232, desc[UR22][R28.64] ;  /* 0x000000161ce86981 */ /* 0x000ea8000c1e1500 */
[----:B------:R-:W2:Y:S04]  /*4260*/  @P3 LDG.E.U16 R245, desc[UR22][R42.64] ;  /* 0x000000162af53981 */ /* 0x000ea8000c1e1500 */
[----:B------:R-:W2:Y:S01]  /*4270*/  @P3 LDG.E.U16 R247, desc[UR22][R44.64] ;  /* 0x000000162cf73981 */ /* 0x000ea2000c1e1500 */
[----:B------:R-:W-:Y:S01]  /*4280*/  ISETP.GT.AND P1, PT, R166, 0x2, PT ;  /* 0x00000002a600780c */ /* 0x000fe20003f24270 */
[----:B------:R-:W-:Y:S01]  /*4290*/  IMAD.WIDE R48, R173, 0x2, R48 ;  /* 0x00000002ad307825 */ /* 0x000fe200078e0230 */
[----:B------:R-:W-:-:S02]  /*42a0*/  PRMT R224, RZ, 0x7610, R224 ;  /* 0x00007610ffe07816 */ /* 0x000fc400000000e0 */
[----:B------:R-:W-:Y:S01]  /*42b0*/  PRMT R222, RZ, 0x7610, R222 ;  /* 0x00007610ffde7816 */ /* 0x000fe200000000de */
[----:B------:R-:W-:Y:S01]  /*42c0*/  IMAD.WIDE R46, R173, 0x2, R46 ;  /* 0x00000002ad2e7825 */ /* 0x000fe200078e022e */
[C---:B------:R-:W-:Y:S02]  /*42d0*/  ISETP.GT.AND P3, PT, R166.reuse, 0x4, PT ;  /* 0x00000004a600780c */ /* 0x040fe40003f64270 */
[C---:B------:R-:W-:Y:S02]  /*42e0*/  ISETP.GT.AND P5, PT, R166.reuse, 0x5, PT ;  /* 0x00000005a600780c */ /* 0x040fe40003fa4270 */
[----:B------:R-:W-:-:S03]  /*42f0*/  ISETP.GT.AND P4, PT, R166, 0x6, PT ;  /* 0x00000006a600780c */ /* 0x000fc60003f84270 */
[----:B------:R-:W2:Y:S04]  /*4300*/  @P1 LDG.E.U16 R224, desc[UR22][R46.64] ;  /* 0x000000162ee01981 */ /* 0x000ea8000c1e1500 */
[----:B------:R-:W2:Y:S01]  /*4310*/  @P1 LDG.E.U16 R222, desc[UR22][R48.64] ;  /* 0x0000001630de1981 */ /* 0x000ea2000c1e1500 */
[----:B------:R-:W-:Y:S01]  /*4320*/  ISETP.GT.AND P1, PT, R166, 0x7, PT ;  /* 0x00000007a600780c */ /* 0x000fe20003f24270 */
[C---:B------:R-:W-:Y:S01]  /*4330*/  IMAD.WIDE R10, R173.reuse, 0x2, R10 ;  /* 0x00000002ad0a7825 */ /* 0x040fe200078e020a */
[----:B------:R-:W-:Y:S02]  /*4340*/  PRMT R192, RZ, 0x7610, R192 ;  /* 0x00007610ffc07816 */ /* 0x000fe400000000c0 */
[----:B------:R-:W-:Y:S01]  /*4350*/  PRMT R190, RZ, 0x7610, R190 ;  /* 0x00007610ffbe7816 */ /* 0x000fe200000000be */
        /* <DEDUP_REMOVED lines=10> */
[----:B------:R-:W2:Y:S03]  /*4400*/  @P4 LDG.E.U16 R205, desc[UR22][R110.64] ;  /* 0x000000166ecd4981 */ /* 0x000ea6000c1e1500 */
[C---:B------:R-:W-:Y:S01]  /*4410*/  IMAD.WIDE R94, R173.reuse, 0x2, R94 ;  /* 0x00000002ad5e7825 */ /* 0x040fe200078e025e */
[----:B------:R-:W2:Y:S03]  /*4420*/  @P5 LDG.E.U16 R219, desc[UR22][R96.64] ;  /* 0x0000001660db5981 */ /* 0x000ea6000c1e1500 */
[C---:B------:R-:W-:Y:S01]  /*4430*/  IMAD.WIDE R80, R173.reuse, 0x2, R80 ;  /* 0x00000002ad507825 */ /* 0x040fe200078e0250 */
[----:B------:R-:W2:Y:S03]  /*4440*/  @P5 LDG.E.U16 R221, desc[UR22][R94.64] ;  /* 0x000000165edd5981 */ /* 0x000ea6000c1e1500 */
[----:B------:R-:W-:Y:S01]  /*4450*/  IMAD.WIDE R78, R173, 0x2, R78 ;  /* 0x00000002ad4e7825 */ /* 0x000fe200078e024e */
[----:B------:R-:W2:Y:S01]  /*4460*/  @P3 LDG.E.U16 R190, desc[UR22][R80.64] ;  /* 0x0000001650be3981 */ /* 0x000ea2000c1e1500 */
[----:B------:R-:W-:-:S03]  /*4470*/  ISETP.GT.AND P5, PT, R166, 0xa, PT ;  /* 0x0000000aa600780c */ /* 0x000fc60003fa4270 */
[----:B------:R-:W4:Y:S01]  /*4480*/  @P3 LDG.E.U16 R192, desc[UR22][R78.64] ;  /* 0x000000164ec03981 */ /* 0x000f22000c1e1500 */
[----:B------:R-:W-:-:S03]  /*4490*/  ISETP.GT.AND P3, PT, R166, 0x9, PT ;  /* 0x00000009a600780c */ /* 0x000fc60003f64270 */
[----:B------:R-:W5:Y:S01]  /*44a0*/  @P4 LDG.E.U16 R203, desc[UR22][R112.64] ;  /* 0x0000001670cb4981 */ /* 0x000f62000c1e1500 */
[----:B------:R-:W-:-:S03]  /*44b0*/  ISETP.GT.AND P4, PT, R166, 0xb, PT ;  /* 0x0000000ba600780c */ /* 0x000fc60003f84270 */
[----:B------:R-:W5:Y:S04]  /*44c0*/  @P1 LDG.E.U16 R189, desc[UR22][R158.64] ;  /* 0x000000169ebd1981 */ /* 0x000f68000c1e1500 */
[----:B------:R-:W5:Y:S01]  /*44d0*/  @P1 LDG.E.U16 R187, desc[UR22][R10.64] ;  /* 0x000000160abb1981 */ /* 0x000f62000c1e1500 */
        /* <DEDUP_REMOVED lines=14> */
[----:B------:R-:W5:Y:S03]  /*45c0*/  @P4 LDG.E.U16 R204, desc[UR22][R66.64] ;  /* 0x0000001642cc4981 */ /* 0x000f66000c1e1500 */
[C---:B------:R-:W-:Y:S01]  /*45d0*/  IMAD.WIDE R50, R173.reuse, 0x2, R50 ;  /* 0x00000002ad327825 */ /* 0x040fe200078e0232 */
[----:B------:R-:W5:Y:S03]  /*45e0*/  @P5 LDG.E.U16 R218, desc[UR22][R52.64] ;  /* 0x0000001634da5981 */ /* 0x000f66000c1e1500 */
[C---:B------:R-:W-:Y:S01]  /*45f0*/  IMAD.WIDE R32, R173.reuse, 0x2, R32 ;  /* 0x00000002ad207825 */ /* 0x040fe200078e0220 */
[----:B------:R-:W5:Y:S03]  /*4600*/  @P5 LDG.E.U16 R220, desc[UR22][R50.64] ;  /* 0x0000001632dc5981 */ /* 0x000f66000c1e1500 */
[----:B------:R-:W-:Y:S01]  /*4610*/  IMAD.WIDE R30, R173, 0x2, R30 ;  /* 0x00000002ad1e7825 */ /* 0x000fe200078e021e */
[----:B------:R-:W5:Y:S01]  /*4620*/  @P3 LDG.E.U16 R233, desc[UR22][R32.64] ;  /* 0x0000001620e93981 */ /* 0x000f62000c1e1500 */
[----:B------:R-:W-:-:S03]  /*4630*/  ISETP.GT.AND P5, PT, R166, 0xe, PT ;  /* 0x0000000ea600780c */ /* 0x000fc60003fa4270 */
[----:B------:R-:W5:Y:S01]  /*4640*/  @P3 LDG.E.U16 R237, desc[UR22][R30.64] ;  /* 0x000000161eed3981 */ /* 0x000f62000c1e1500 */
        /* <DEDUP_REMOVED lines=54> */
[----:B------:R-:W-:-:S02]  /*49b0*/  ISETP.GT.AND P6, PT, R166, 0x3, PT ;  /* 0x00000003a600780c */ /* 0x000fc40003fc4270 */
[C---:B------:R-:W-:Y:S01]  /*49c0*/  ISETP.GT.AND P5, PT, R166.reuse, 0x17, PT ;  /* 0x00000017a600780c */ /* 0x040fe20003fa4270 */
        /* <DEDUP_REMOVED lines=19> */
[----:B------:R-:W-:Y:S01]  /*4b00*/  IMAD.WIDE R6, R173, 0x2, R6 ;  /* 0x00000002ad067825 */ /* 0x000fe200078e0206 */
[----:B------:R-:W-:-:S02]  /*4b10*/  PRMT R212, RZ, 0x7610, R212 ;  /* 0x00007610ffd47816 */ /* 0x000fc400000000d4 */
[----:B------:R-:W-:Y:S01]  /*4b20*/  PRMT R210, RZ, 0x7610, R210 ;  /* 0x00007610ffd27816 */ /* 0x000fe200000000d2 */
[C---:B------:R-:W-:Y:S01]  /*4b30*/  IMAD.WIDE R162, R173.reuse, 0x2, R162 ;  /* 0x00000002ada27825 */ /* 0x040fe200078e02a2 */
[----:B------:R-:W5:Y:S03]  /*4b40*/  @P5 LDG.E.U16 R179, desc[UR22][R6.64] ;  /* 0x0000001606b35981 */ /* 0x000f66000c1e1500 */
        /* <DEDUP_REMOVED lines=12> */
[----:B------:R-:W5:Y:S04]  /*4c10*/  @P4 LDG.E.U16 R225, desc[UR22][R38.64] ;  /* 0x0000001626e14981 */ /* 0x000f68000c1e1500 */
        /* <DEDUP_REMOVED lines=29> */
[----:B------:R-:W5:Y:S04]  /*4df0*/  @P3 LDG.E.U16 R194, desc[UR22][R76.64] ;  /* 0x000000164cc23981 */ /* 0x000f68000c1e1500 */
[----:B------:R-:W5:Y:S04]  /*4e00*/  @P3 LDG.E.U16 R196, desc[UR22][R74.64] ;  /* 0x000000164ac43981 */ /* 0x000f68000c1e1500 */
[----:B------:R-:W5:Y:S04]  /*4e10*/  @P4 LDG.E.U16 R193, desc[UR22][R122.64] ;  /* 0x000000167ac14981 */ /* 0x000f68000c1e1500 */
[----:B------:R-:W5:Y:S04]  /*4e20*/  @P4 LDG.E.U16 R191, desc[UR22][R124.64] ;  /* 0x000000167cbf4981 */ /* 0x000f68000c1e1500 */
[----:B------:R-:W5:Y:S04]  /*4e30*/  @P1 LDG.E.U16 R177, desc[UR22][R164.64] ;  /* 0x00000016a4b11981 */ /* 0x000f68000c1e1500 */
[----:B------:R-:W5:Y:S01]  /*4e40*/  @P1 LDG.E.U16 R175, desc[UR22][R4.64] ;  /* 0x0000001604af1981 */ /* 0x000f62000c1e1500 */
[----:B------:R-:W-:Y:S01]  /*4e50*/  BAR.SYNC.DEFER_BLOCKING 0x0 ;  /* 0x0000000000007b1d */ /* 0x000fe20000010000 */
[----:B------:R-:W-:Y:S01]  /*4e60*/  ISETP.GE.AND P1, PT, R171, R166, PT ;  /* 0x000000a6ab00720c */ /* 0x000fe20003f26270 */
        /* <DEDUP_REMOVED lines=9> */
[----:B------:R-:W-:-:S04]  /*4f00*/  IMAD.WIDE R142, R13, 0x2, R142 ;  /* 0x000000020d8e7825 */ /* 0x000fc800078e028e */
[----:B------:R-:W-:-:S04]  /*4f10*/  IMAD.WIDE R138, R13, 0x2, R138 ;  /* 0x000000020d8a7825 */ /* 0x000fc800078e028a */
[C---:B------:R-:W-:Y:S01]  /*4f20*/  IMAD.WIDE R134, R13.reuse, 0x2, R134 ;  /* 0x000000020d867825 */ /* 0x040fe200078e0286 */
[----:B---3--:R0:W-:Y:S03]  /*4f30*/  STS.U16 [R168+UR9+0x4000], R239 ;  /* 0x004000efa8007988 */ /* 0x0081e60008000409 */
[C---:B------:R-:W-:Y:S01]  /*4f40*/  IMAD.WIDE R130, R13.reuse, 0x2, R130 ;  /* 0x000000020d827825 */ /* 0x040fe200078e0282 */
[----:B--2---:R1:W-:Y:S03]  /*4f50*/  STS.U16 [R168+UR9+0x6000], R241 ;  /* 0x006000f1a8007988 */ /* 0x0043e60008000409 */
[----:B------:R-:W-:Y:S01]  /*4f60*/  IMAD.WIDE R126, R13, 0x2, R126 ;  /* 0x000000020d7e7825 */ /* 0x000fe200078e027e */
[----:B----4-:R2:W-:Y:S01]  /*4f70*/  STS.U16 [R168+UR9+0x4400], R249 ;  /* 0x004400f9a8007988 */ /* 0x0105e20008000409 */
[----:B0-----:R-:W-:-:S03]  /*4f80*/  PRMT R239, RZ, 0x7610, R239 ;  /* 0x00007610ffef7816 */ /* 0x001fc600000000ef */
[----:B-----5:R0:W-:Y:S01]  /*4f90*/  STS.U16 [R168+UR9+0x6400], R251 ;  /* 0x006400fba8007988 */ /* 0x0201e20008000409 */
[C---:B------:R-:W-:Y:S01]  /*4fa0*/  IMAD.WIDE R152, R13.reuse, 0x2, R152 ;  /* 0x000000020d987825 */ /* 0x040fe200078e0298 */
[----:B-1----:R-:W-:Y:S02]  /*4fb0*/  PRMT R241, RZ, 0x7610, R241 ;  /* 0x00007610fff17816 */ /* 0x002fe400000000f1 */
[----:B------:R1:W-:Y:S01]  /*4fc0*/  STS.U16 [R168+UR9+0x4800], R226 ;  /* 0x004800e2a8007988 */ /* 0x0003e20008000409 */
[C---:B------:R-:W-:Y:S01]  /*4fd0*/  IMAD.WIDE R148, R13.reuse, 0x2, R148 ;  /* 0x000000020d947825 */ /* 0x040fe200078e0294 */
[----:B--2---:R-:W-:Y:S02]  /*4fe0*/  PRMT R249, RZ, 0x7610, R249 ;  /* 0x00007610fff97816 */ /* 0x004fe400000000f9 */
[----:B------:R2:W-:Y:S01]  /*4ff0*/  STS.U16 [R168+UR9+0x6800], R228 ;  /* 0x006800e4a8007988 */ /* 0x0005e20008000409 */
[----:B------:R-:W-:Y:S01]  /*5000*/  IMAD.WIDE R144, R13, 0x2, R144 ;  /* 0x000000020d907825 */ /* 0x000fe200078e0290 */
[----:B0-----:R-:W-:-:S02]  /*5010*/  PRMT R251, RZ, 0x7610, R251 ;  /* 0x00007610fffb7816 */ /* 0x001fc400000000fb */
[----:B------:R0:W-:Y:S01]  /*5020*/  STS.U16 [R168+UR9+0x4c00], R230 ;  /* 0x004c00e6a8007988 */ /* 0x0001e20008000409 */
[----:B-1----:R-:W-:-:S03]  /*5030*/  PRMT R226, RZ, 0x7610, R226 ;  /* 0x00007610ffe27816 */ /* 0x002fc600000000e2 */
[----:B------:R1:W-:Y:S01]  /*5040*/  STS.U16 [R168+UR9+0x6c00], R232 ;  /* 0x006c00e8a8007988 */ /* 0x0003e20008000409 */
[----:B--2---:R-:W-:-:S03]  /*5050*/  PRMT R228, RZ, 0x7610, R228 ;  /* 0x00007610ffe47816 */ /* 0x004fc600000000e4 */
[----:B------:R2:W-:Y:S01]  /*5060*/  STS.U16 [R248+UR9+0x4080], R245 ;  /* 0x004080f5f8007988 */ /* 0x0005e20008000409 */
[----:B0-----:R-:W-:-:S03]  /*5070*/  PRMT R230, RZ, 0x7610, R230 ;  /* 0x00007610ffe67816 */ /* 0x001fc600000000e6 */
[----:B------:R0:W-:Y:S01]  /*5080*/  STS.U16 [R248+UR9+0x6080], R247 ;  /* 0x006080f7f8007988 */ /* 0x0001e20008000409 */
[----:B-1----:R-:W-:Y:S01]  /*5090*/  PRMT R232, RZ, 0x7610, R232 ;  /* 0x00007610ffe87816 */ /* 0x002fe200000000e8 */
[C---:B------:R-:W-:Y:S02]  /*50a0*/  IMAD.WIDE R140, R13.reuse, 0x2, R140 ;  /* 0x000000020d8c7825 */ /* 0x040fe400078e028c */
[----:B------:R-:W3:Y:S01]  /*50b0*/  @!P1 LDG.E.U16 R226, desc[UR22][R126.64] ;  /* 0x000000167ee29981 */ /* 0x000ee2000c1e1500 */
[----:B--2---:R-:W-:Y:S01]  /*50c0*/  PRMT R245, RZ, 0x7610, R245 ;  /* 0x00007610fff57816 */ /* 0x004fe200000000f5 */
[C---:B------:R-:W-:Y:S02]  /*50d0*/  IMAD.WIDE R136, R13.reuse, 0x2, R136 ;  /* 0x000000020d887825 */ /* 0x040fe400078e0288 */
[----:B------:R-:W2:Y:S01]  /*50e0*/  @!P1 LDG.E.U16 R228, desc[UR22][R130.64] ;  /* 0x0000001682e49981 */ /* 0x000ea2000c1e1500 */
[----:B0-----:R-:W-:Y:S01]  /*50f0*/  PRMT R247, RZ, 0x7610, R247 ;  /* 0x00007610fff77816 */ /* 0x001fe200000000f7 */
[----:B------:R-:W-:-:S02]  /*5100*/  IMAD.WIDE R132, R13, 0x2, R132 ;  /* 0x000000020d847825 */ /* 0x000fc400078e0284 */
[----:B------:R-:W4:Y:S02]  /*5110*/  @!P1 LDG.E.U16 R230, desc[UR22][R134.64] ;  /* 0x0000001686e69981 */ /* 0x000f24000c1e1500 */
[C---:B------:R-:W-:Y:S02]  /*5120*/  IMAD.WIDE R128, R13.reuse, 0x2, R128 ;  /* 0x000000020d807825 */ /* 0x040fe400078e0280 */
[----:B------:R-:W5:Y:S02]  /*5130*/  @!P1 LDG.E.U16 R232, desc[UR22][R138.64] ;  /* 0x000000168ae89981 */ /* 0x000f64000c1e1500 */
[----:B------:R-:W-:Y:S02]  /*5140*/  IMAD.WIDE R156, R13, 0x2, R156 ;  /* 0x000000020d9c7825 */ /* 0x000fe400078e029c */
[----:B------:R-:W2:Y:S04]  /*5150*/  @!P1 LDG.E.U16 R234, desc[UR22][R142.64] ;  /* 0x000000168eea9981 */ /* 0x000ea8000c1e1500 */
        /* <DEDUP_REMOVED lines=11> */
[----:B------:R0:W-:Y:S04]  /*5210*/  STS.U16 [R248+UR9+0x4480], R237 ;  /* 0x004480edf8007988 */ /* 0x0001e80008000409 */
[----:B------:R0:W-:Y:S04]  /*5220*/  STS.U16 [R248+UR9+0x6480], R233 ;  /* 0x006480e9f8007988 */ /* 0x0001e80008000409 */
[----:B------:R0:W-:Y:S04]  /*5230*/  STS.U16 [R248+UR9+0x4880], R229 ;  /* 0x004880e5f8007988 */ /* 0x0001e80008000409 */
[----:B------:R0:W-:Y:S01]  /*5240*/  STS.U16 [R248+UR9+0x6880], R227 ;  /* 0x006880e3f8007988 */ /* 0x0001e20008000409 */
[----:B------:R-:W-:-:S04]  /*5250*/  ULEA UR11, UR24, UR9, 0x3 ;  /* 0x00000009180b7291 */ /* 0x000fc8000f8e18ff */
[----:B------:R-:W-:Y:S01]  /*5260*/  UIADD3 UR11, UPT, UPT, UR11, 0xa000, URZ ;  /* 0x0000a0000b0b7890 */ /* 0x000fe2000fffe0ff */
        /* <DEDUP_REMOVED lines=50> */
[----:B---3--:R0:W-:Y:S04]  /*5590*/  STS.U16 [R167+UR9+0x9000], R226 ;  /* 0x009000e2a7007988 */ /* 0x0081e80008000409 */
[----:B--2---:R0:W-:Y:S04]  /*55a0*/  STS.U16 [R167+UR9+0x9200], R228 ;  /* 0x009200e4a7007988 */ /* 0x0041e80008000409 */
[----:B----4-:R0:W-:Y:S04]  /*55b0*/  STS.U16 [R167+UR9+0x9400], R230 ;  /* 0x009400e6a7007988 */ /* 0x0101e80008000409 */
[----:B-----5:R0:W-:Y:S04]  /*55c0*/  STS.U16 [R167+UR9+0x9600], R232 ;  /* 0x009600e8a7007988 */ /* 0x0201e80008000409 */
        /* <DEDUP_REMOVED lines=12> */
[----:B------:R1:W-:Y:S06]  /*5690*/  MEMBAR.ALL.CTA ;  /* 0x0000000000007992 */ /* 0x0003ec0000008000 */
[----:B-1----:R-:W1:Y:S02]  /*56a0*/  FENCE.VIEW.ASYNC.S ;  /* 0x00000000000073c6 */ /* 0x002e640000000000 */
[----:B-1----:R-:W-:Y:S06]  /*56b0*/  BAR.SYNC.DEFER_BLOCKING 0x0 ;  /* 0x0000000000007b1d */ /* 0x002fec0000010000 */
[----:B------:R-:W-:Y:S05]  /*56c0*/  @P0 BRA `(.L_x_9) ;  /* 0x0000000000500947 */ /* 0x000fea0003800000 */
[----:B------:R-:W-:Y:S02]  /*56d0*/  UIADD3 UR25, UPT, UPT, UR8, 0x40, URZ ;  /* 0x0000004008197890 */ /* 0x000fe4000fffe0ff */
[----:B------:R-:W-:Y:S01]  /*56e0*/  UIADD3 UR34, UPT, UPT, UR8, 0x40, URZ ;  /* 0x0000004008227890 */ /* 0x000fe2000fffe0ff */
        /* <DEDUP_REMOVED lines=9> */
[----:B------:R1:W-:Y:S01]  /*5780*/  UTCHMMA gdesc[UR16], gdesc[UR12], tmem[UR8], tmem[UR20], idesc[UR21], UPT ;  /* 0x00ff140c100075ea */ /* 0x0003e2000b800008 */
[----:B------:R-:W-:Y:S01]  /*5790*/  UMOV UR36, 0x0 ;  /* 0x0000000000247882 */ /* 0x000fe20000000000 */
[----:B------:R-:W-:Y:S01]  /*57a0*/  UMOV UR37, 0x8108010 ;  /* 0x0810801000257882 */ /* 0x000fe20000000000 */
[----:B------:R1:W-:Y:S01]  /*57b0*/  UTCHMMA gdesc[UR18], gdesc[UR14], tmem[UR8], tmem[UR30], idesc[UR31], UPT ;  /* 0x00ff1e0e120075ea */ /* 0x0003e2000b800008 */
[----:B------:R-:W-:Y:S01]  /*57c0*/  UMOV UR4, UR6 ;  /* 0x0000000600047c82 */ /* 0x000fe20008000000 */
[----:B------:R1:W-:Y:S01]  /*57d0*/  UTCHMMA gdesc[UR26], gdesc[UR12], tmem[UR25], tmem[UR32], idesc[UR33], UPT ;  /* 0x00ff200c1a0075ea */ /* 0x0003e2000b800019 */
[----:B------:R1:W-:Y:S01]  /*57e0*/  UTCHMMA gdesc[UR28], gdesc[UR14], tmem[UR34], tmem[UR36], idesc[UR37], UPT ;  /* 0x00ff240e1c0075ea */ /* 0x0003e2000b800022 */
[----:B------:R1:W-:Y:S01]  /*57f0*/  UTCBAR [UR4], URZ ;  /* 0x000000ff040073e9 */ /* 0x0003e200080000ff */
[----:B------:R-:W-:Y:S01]  /*5800*/  NOP ;  /* 0x0000000000007918 */ /* 0x000fe20000000000 */
.L_x_9:
[----:B------:R-:W-:Y:S01]  /*5810*/  UIADD3 UR24, UPT, UPT, UR24, 0x1, URZ ;  /* 0x0000000118187890 */ /* 0x000fe2000fffe0ff */
[----:B------:R-:W-:Y:S02]  /*5820*/  VIADD R12, R12, 0xffffffff ;  /* 0xffffffff0c0c7836 */ /* 0x000fe40000000000 */
[----:B------:R-:W-:Y:S01]  /*5830*/  VIADD R166, R166, 0xffffffe0 ;  /* 0xffffffe0a6a67836 */ /* 0x000fe20000000000 */
[----:B------:R-:W-:Y:S02]  /*5840*/  UISETP.GT.AND UP1, UPT, UR24, 0x1, UPT ;  /* 0x000000011800788c */ /* 0x000fe4000bf24270 */
[----:B------:R-:W-:Y:S02]  /*5850*/  ISETP.NE.U32.AND P1, PT, R12, RZ, PT ;  /* 0x000000ff0c00720c */ /* 0x000fe40003f25070 */
[----:B-1----:R-:W-:Y:S02]  /*5860*/  USEL UR4, URZ, 0x1, !UP1 ;  /* 0x00000001ff047887 */ /* 0x002fe4000c800000 */
[----:B------:R-:W-:-:S02]  /*5870*/  USEL UR24, UR24, URZ, !UP1 ;  /* 0x000000ff18187287 */ /* 0x000fc4000c800000 */
[----:B------:R-:W-:-:S03]  /*5880*/  ULOP3.LUT UR6, UR5, UR4, URZ, 0x3c, !UPT ;  /* 0x0000000405067292 */ /* 0x000fc6000f8e3cff */
[----:B------:R-:W-:-:S04]  /*5890*/  UMOV UR4, UR5 ;  /* 0x0000000500047c82 */ /* 0x000fc80008000000 */
[----:B------:R-:W-:Y:S01]  /*58a0*/  UMOV UR5, UR6 ;  /* 0x0000000600057c82 */ /* 0x000fe20008000000 */
[----:B------:R-:W-:Y:S05]  /*58b0*/  @P1 BRA `(.L_x_10) ;  /* 0xffffffe400d41947 */ /* 0x000fea000383ffff */
.L_x_7:
[----:B------:R-:W1:Y:S01]  /*58c0*/  LDC R133, c[0x0][0x3b4] ;  /* 0x0000ed00ff857b82 */ /* 0x000e620000000800 */
[----:B------:R-:W-:-:S13]  /*58d0*/  ISETP.GE.AND P0, PT, R169, 0x20, PT ;  /* 0x00000020a900780c */ /* 0x000fda0003f06270 */
[----:B------:R-:W-:Y:S05]  /*58e0*/  @!P0 BRA `(.L_x_11) ;  /* 0x0000000000108947 */ /* 0x000fea0003800000 */
[----:B------:R-:W-:-:S06]  /*58f0*/  USHF.L.U32 UR4, UR4, 0x1f, URZ ;  /* 0x0000001f04047899 */ /* 0x000fcc00080006ff */
[----:B------:R-:W-:-:S04]  /*5900*/  IMAD.U32 R4, RZ, RZ, UR4 ;  /* 0x00000004ff047e24 */ /* 0x000fc8000f8e00ff */
[----:B------:R-:W2:Y:S02]  /*5910*/  SYNCS.PHASECHK.TRANS64.TRYWAIT P0, [UR11], R4 ;  /* 0x00000004ff0075a7 */ /* 0x000ea4000800110b */
[----:B--2---:R-:W-:Y:S05]  /*5920*/  @!P0 BRA `(.L_x_12) ;  /* 0x0000002c00f88947 */ /* 0x004fea0003800000 */
.L_x_11:
[----:B------:R-:W-:Y:S01]  /*5930*/  BAR.SYNC.DEFER_BLOCKING 0x0 ;  /* 0x0000000000007b1d */ /* 0x000fe20000010000 */
[C---:B------:R-:W-:Y:S02]  /*5940*/  VIADD R132, R2.reuse, 0x4 ;  /* 0x0000000402847836 */ /* 0x040fe40000000000 */
[C---:B------:R-:W-:Y:S02]  /*5950*/  VIADD R136, R2.reuse, 0x1 ;  /* 0x0000000102887836 */ /* 0x040fe40000000000 */
[C---:B------:R-:W-:Y:S01]  /*5960*/  VIADD R135, R2.reuse, 0x2 ;  /* 0x0000000202877836 */ /* 0x040fe20000000000 */
[----:B------:R-:W2:Y:S01]  /*5970*/  LDCU.128 UR4, c[0x0][0x390] ;  /* 0x00007200ff0477ac */ /* 0x000ea20008000c00 */
[C---:B------:R-:W-:Y:S02]  /*5980*/  VIADD R134, R2.reuse, 0x3 ;  /* 0x0000000302867836 */ /* 0x040fe40000000000 */
[----:B------:R-:W-:Y:S01]  /*5990*/  VIADD R145, R2, 0x5 ;  /* 0x0000000502917836 */ /* 0x000fe20000000000 */
[----:B------:R-:W3:Y:S02]  /*59a0*/  @!P2 SYNCS.CCTL.IV [UR9+0xa000] ;  /* 0x00a00000ff00a9b1 */ /* 0x000ee40008000009 */
[----:B---3--:R-:W-:Y:S01]  /*59b0*/  BAR.SYNC.DEFER_BLOCKING 0x0 ;  /* 0x0000000000007b1d */ /* 0x008fe20000010000 */
[----:B--2---:R-:W-:Y:S01]  /*59c0*/  ISETP.GE.AND P0, PT, R132, UR7, PT ;  /* 0x0000000784007c0c */ /* 0x004fe2000bf06270 */
[C---:B-1----:R-:W-:Y:S01]  /*59d0*/  IMAD R132, R0.reuse, R133, RZ ;  /* 0x0000008500847224 */ /* 0x042fe200078e02ff */
[----:B------:R-:W-:-:S02]  /*59e0*/  ISETP.GE.AND P1, PT, R0, UR6, PT ;  /* 0x0000000600007c0c */ /* 0x000fc4000bf26270 */
[----:B------:R-:W-:Y:S02]  /*59f0*/  ISETP.GE.AND P5, PT, R136, UR7, PT ;  /* 0x0000000788007c0c */ /* 0x000fe4000bfa6270 */
[----:B------:R-:W-:Y:S01]  /*5a00*/  ISETP.LT.AND P1, PT, R2, UR7, !P1 ;  /* 0x0000000702007c0c */ /* 0x000fe2000cf21270 */
[----:B------:R-:W1:Y:S01]  /*5a10*/  LDTM.x128 R4, tmem[UR10] ;  /* 0x0000000a000479ee */ /* 0x000e6200083c0000 */
[----:B------:R-:W2:Y:S01]  /*5a20*/  LDCU UR10, c[0x0][0x3b8] ;  /* 0x00007700ff0a77ac */ /* 0x000ea20008000800 */
[----:B------:R-:W-:Y:S02]  /*5a30*/  ISETP.GE.AND P3, PT, R135, UR7, PT ;  /* 0x0000000787007c0c */ /* 0x000fe4000bf66270 */
[----:B------:R-:W-:Y:S01]  /*5a40*/  ISETP.GE.AND P4, PT, R134, UR7, PT ;  /* 0x0000000786007c0c */ /* 0x000fe2000bf86270 */
[----:B------:R-:W3:Y:S01]  /*5a50*/  @!P2 SYNCS.CCTL.IV [UR9+0xa008] ;  /* 0x00a00800ff00a9b1 */ /* 0x000ee20008000009 */
[C---:B------:R-:W-:Y:S01]  /*5a60*/  ISETP.GE.AND P2, PT, R2.reuse, UR7, PT ;  /* 0x0000000702007c0c */ /* 0x040fe2000bf46270 */
[----:B------:R-:W-:Y:S01]  /*5a70*/  NOP ;  /* 0x0000000000007918 */ /* 0x000fe20000000000 */
[----:B--2---:R-:W-:-:S02]  /*5a80*/  IMAD R135, R2, UR10, RZ ;  /* 0x0000000a02877c24 */ /* 0x004fc4000f8e02ff */
[----:B------:R-:W-:Y:S02]  /*5a90*/  ISETP.LT.AND P2, PT, R3, UR6, !P2 ;  /* 0x0000000603007c0c */ /* 0x000fe4000d741270 */
[----:B------:R-:W-:Y:S01]  /*5aa0*/  VIADD R141, R135, UR10 ;  /* 0x0000000a878d7c36 */ /* 0x000fe20008000000 */
[----:B-1----:R-:W-:Y:S02]  /*5ab0*/  F2FP.F16.F32.PACK_AB R142, R69, R68 ;  /* 0x00000044458e723e */ /* 0x002fe400000000ff */
[----:B------:R-:W-:Y:S01]  /*5ac0*/  F2FP.F16.F32.PACK_AB R140, R5, R4 ;  /* 0x00000004058c723e */ /* 0x000fe200000000ff */
[----:B------:R-:W-:Y:S01]  /*5ad0*/  IMAD R5, R133, 0x80, R132 ;  /* 0x0000008085057824 */ /* 0x000fe200078e0284 */
[----:B------:R-:W-:Y:S02]  /*5ae0*/  LEA R68, P6, R132, UR4, 0x1 ;  /* 0x0000000484447c11 */ /* 0x000fe4000f8c08ff */
[----:B------:R-:W-:Y:S02]  /*5af0*/  PRMT R143, R140, 0x7632, R143 ;  /* 0x000076328c8f7816 */ /* 0x000fe4000000008f */
[----:B------:R-:W-:-:S02]  /*5b00*/  LEA.HI.X.SX32 R69, R132, UR5, 0x1, P6 ;  /* 0x0000000584457c11 */ /* 0x000fc4000b0f0eff */
[----:B------:R-:W-:Y:S02]  /*5b10*/  LEA R4, P6, R5, UR4, 0x1 ;  /* 0x0000000405047c11 */ /* 0x000fe4000f8c08ff */
[----:B------:R-:W-:Y:S01]  /*5b20*/  PRMT R144, R142, 0x7632, R144 ;  /* 0x000076328e907816 */ /* 0x000fe20000000090 */
[--C-:B------:R-:W-:Y:S01]  /*5b30*/  IMAD.WIDE R132, R135, 0x2, R68.reuse ;  /* 0x0000000287847825 */ /* 0x100fe200078e0244 */
[----:B------:R-:W-:Y:S02]  /*5b40*/  LEA.HI.X.SX32 R5, R5, UR5, 0x1, P6 ;  /* 0x0000000505057c11 */ /* 0x000fe4000b0f0eff */
[----:B------:R-:W-:Y:S01]  /*5b50*/  ISETP.LT.AND P6, PT, R0, UR6, !P5 ;  /* 0x0000000600007c0c */ /* 0x000fe2000efc1270 */
[----:B------:R-:W-:Y:S01]  /*5b60*/  IMAD.WIDE R136, R141, 0x2, R68 ;  /* 0x000000028d887825 */ /* 0x000fe200078e0244 */
[----:B------:R-:W-:Y:S01]  /*5b70*/  ISETP.LT.AND P5, PT, R3, UR6, !P5 ;  /* 0x0000000603007c0c */ /* 0x000fe2000efa1270 */
[----:B------:R1:W-:Y:S01]  /*5b80*/  @P1 STG.E.U16 desc[UR22][R132.64], R140 ;  /* 0x0000008c84001986 */ /* 0x0003e2000c101516 */
[----:B------:R-:W-:Y:S01]  /*5b90*/  ISETP.GE.AND P1, PT, R145, UR7, PT ;  /* 0x0000000791007c0c */ /* 0x000fe2000bf26270 */
[----:B------:R-:W-:Y:S01]  /*5ba0*/  IMAD.WIDE R134, R135, 0x2, R4 ;  /* 0x0000000287867825 */ /* 0x000fe200078e0204 */
[----:B------:R-:W-:-:S02]  /*5bb0*/  F2FP.F16.F32.PACK_AB R12, R13, R12 ;  /* 0x0000000c0d0c723e */ /* 0x000fc400000000ff */
[----:B------:R-:W-:Y:S01]  /*5bc0*/  F2FP.F16.F32.PACK_AB R76, R77, R76 ;  /* 0x0000004c4d4c723e */ /* 0x000fe200000000ff */
[----:B------:R-:W-:Y:S01]  /*5bd0*/  IMAD.WIDE R138, R141, 0x2, R4 ;  /* 0x000000028d8a7825 */ /* 0x000fe200078e0204 */
[----:B------:R2:W-:Y:S01]  /*5be0*/  @P2 STG.E.U16 desc[UR22][R134.64], R142 ;  /* 0x0000008e86002986 */ /* 0x0005e2000c101516 */
[C---:B------:R-:W-:Y:S02]  /*5bf0*/  ISETP.LT.AND P2, PT, R0.reuse, UR6, !P3 ;  /* 0x0000000600007c0c */ /* 0x040fe4000df41270 */
[C---:B------:R-:W-:Y:S01]  /*5c00*/  ISETP.LT.AND P3, PT, R3.reuse, UR6, !P3 ;  /* 0x0000000603007c0c */ /* 0x040fe2000df61270 */
[----:B------:R4:W-:Y:S01]  /*5c10*/  @P6 STG.E.U16 desc[UR22][R136.64], R143 ;  /* 0x0000008f88006986 */ /* 0x0009e2000c101516 */
[----:B------:R-:W-:Y:S01]  /*5c20*/  ISETP.LT.AND P6, PT, R0, UR6, !P4 ;  /* 0x0000000600007c0c */ /* 0x000fe2000e7c1270 */
[----:B-1----:R-:W-:Y:S01]  /*5c30*/  VIADD R140, R2, 0x6 ;  /* 0x00000006028c7836 */ /* 0x002fe20000000000 */
[----:B------:R-:W-:Y:S01]  /*5c40*/  ISETP.LT.AND P4, PT, R3, UR6, !P4 ;  /* 0x0000000603007c0c */ /* 0x000fe2000e781270 */
[----:B------:R1:W-:Y:S01]  /*5c50*/  @P5 STG.E.U16 desc[UR22][R138.64], R144 ;  /* 0x000000908a005986 */ /* 0x0003e2000c101516 */
[----:B------:R-:W-:-:S02]  /*5c60*/  F2FP.F16.F32.PACK_AB R14, R15, R14 ;  /* 0x0000000e0f0e723e */ /* 0x000fc400000000ff */
[----:B------:R-:W-:Y:S01]  /*5c70*/  ISETP.GE.AND P5, PT, R140, UR7, PT ;  /* 0x000000078c007c0c */ /* 0x000fe2000bfa6270 */
[----:B--2---:R-:W-:Y:S01]  /*5c80*/  VIADD R134, R2, 0x7 ;  /* 0x0000000702867836 */ /* 0x004fe20000000000 */
[----:B------:R-:W-:Y:S02]  /*5c90*/  F2FP.F16.F32.PACK_AB R135, R7, R6 ;  /* 0x000000060787723e */ /* 0x000fe400000000ff */
[----:B------:R-:W-:Y:S02]  /*5ca0*/  F2FP.F16.F32.PACK_AB R78, R79, R78 ;  /* 0x0000004e4f4e723e */ /* 0x000fe400000000ff */
[----:B----4-:R-:W-:Y:S01]  /*5cb0*/  F2FP.F16.F32.PACK_AB R137, R71, R70 ;  /* 0x000000464789723e */ /* 0x010fe200000000ff */
[----:B------:R-:W-:Y:S01]  /*5cc0*/  VIADD R71, R141, UR10 ;  /* 0x0000000a8d477c36 */ /* 0x000fe20008000000 */
[C---:B------:R-:W-:Y:S02]  /*5cd0*/  PRMT R136, R135.reuse, 0x7610, R136 ;  /* 0x0000761087887816 */ /* 0x040fe40000000088 */
[----:B-1----:R-:W-:Y:S01]  /*5ce0*/  PRMT R138, R135, 0x7632, R138 ;  /* 0x00007632878a7816 */ /* 0x002fe2000000008a */
[----:B------:R-:W-:Y:S01]  /*5cf0*/  VIADD R141, R71, UR10 ;  /* 0x0000000a478d7c36 */ /* 0x000fe20008000000 */
[----:B------:R-:W-:Y:S01]  /*5d00*/  F2FP.F16.F32.PACK_AB R16, R17, R16 ;  /* 0x000000101110723e */ /* 0x000fe200000000ff */
[----:B------:R-:W-:Y:S01]  /*5d10*/  IMAD.WIDE R6, R71, 0x2, R68 ;  /* 0x0000000247067825 */ /* 0x000fe200078e0244 */
[----:B------:R-:W-:-:S02]  /*5d20*/  F2FP.F16.F32.PACK_AB R80, R81, R80 ;  /* 0x000000505150723e */ /* 0x000fc400000000ff */
[----:B------:R-:W-:Y:S01]  /*5d30*/  F2FP.F16.F32.PACK_AB R18, R19, R18 ;  /* 0x000000121312723e */ /* 0x000fe200000000ff */
[----:B------:R-:W-:Y:S01]  /*5d40*/  IMAD.WIDE R70, R71, 0x2, R4 ;  /* 0x0000000247467825 */ /* 0x000fe200078e0204 */
[----:B------:R1:W-:Y:S01]  /*5d50*/  @P2 STG.E.U16 desc[UR22][R6.64], R136 ;  /* 0x0000008806002986 */ /* 0x0003e2000c101516 */
[----:B------:R-:W-:Y:S02]  /*5d60*/  ISETP.GE.AND P2, PT, R134, UR7, PT ;  /* 0x0000000786007c0c */ /* 0x000fe4000bf46270 */
[----:B------:R-:W-:Y:S01]  /*5d70*/  IMAD.WIDE R132, R141, 0x2, R68 ;  /* 0x000000028d847825 */ /* 0x000fe200078e0244 */
[----:B------:R-:W-:Y:S01]  /*5d80*/  @P3 STG.E.U16 desc[UR22][R70.64], R137 ;  /* 0x0000008946003986 */ /* 0x000fe2000c101516 */
[----:B------:R-:W-:Y:S02]  /*5d90*/  F2FP.F16.F32.PACK_AB R82, R83, R82 ;  /* 0x000000525352723e */ /* 0x000fe400000000ff */
[----:B------:R-:W-:Y:S01]  /*5da0*/  VIADD R135, R2, 0x8 ;  /* 0x0000000802877836 */ /* 0x000fe20000000000 */
[----:B------:R2:W-:Y:S01]  /*5db0*/  @P6 STG.E.U16 desc[UR22][R132.64], R138 ;  /* 0x0000008a84006986 */ /* 0x0005e2000c101516 */
[----:B------:R-:W-:Y:S01]  /*5dc0*/  ISETP.LT.AND P6, PT, R0, UR6, !P0 ;  /* 0x0000000600007c0c */ /* 0x000fe2000c7c1270 */
[----:B------:R-:W-:Y:S01]  /*5dd0*/  VIADD R134, R2, 0x9 ;  /* 0x0000000902867836 */ /* 0x000fe20000000000 */
[----:B------:R-:W-:Y:S01]  /*5de0*/  ISETP.LT.AND P0, PT, R3, UR6, !P0 ;  /* 0x0000000603007c0c */ /* 0x000fe2000c701270 */
[----:B-1----:R-:W-:Y:S01]  /*5df0*/  IMAD.WIDE R6, R141, 0x2, R4 ;  /* 0x000000028d067825 */ /* 0x002fe200078e0204 */
[----:B------:R-:W-:-:S02]  /*5e00*/  PRMT R136, R137, 0x7632, R136 ;  /* 0x0000763289887816 */ /* 0x000fc40000000088 */
[----:B------:R-:W-:Y:S02]  /*5e10*/  ISETP.GE.AND P3, PT, R135, UR7, PT ;  /* 0x0000000787007c0c */ /* 0x000fe4000bf66270 */
[----:B------:R-:W-:Y:S01]  /*5e20*/  F2FP.F16.F32.PACK_AB R20, R21, R20 ;  /* 0x000000141514723e */ /* 0x000fe200000000ff */
[----:B------:R1:W-:Y:S01]  /*5e30*/  @P4 STG.E.U16 desc[UR22][R6.64], R136 ;  /* 0x0000008806004986 */ /* 0x0003e2000c101516 */
[----:B------:R-:W-:Y:S01]  /*5e40*/  ISETP.GE.AND P4, PT, R134, UR7, PT ;  /* 0x0000000786007c0c */ /* 0x000fe2000bf86270 */
[----:B------:R-:W-:Y:S01]  /*5e50*/  VIADD R134, R2, 0xa ;  /* 0x0000000a02867836 */ /* 0x000fe20000000000 */
[----:B--2---:R-:W-:Y:S01]  /*5e60*/  F2FP.F16.F32.PACK_AB R133, R73, R72 ;  /* 0x000000484985723e */ /* 0x004fe200000000ff */
[----:B------:R-:W-:Y:S01]  /*5e70*/  VIADD R73, R141, UR10 ;  /* 0x0000000a8d497c36 */ /* 0x000fe20008000000 */
[----:B------:R-:W-:Y:S02]  /*5e80*/  F2FP.F16.F32.PACK_AB R72, R9, R8 ;  /* 0x000000080948723e */ /* 0x000fe400000000ff */
[----:B------:R-:W-:Y:S01]  /*5e90*/  F2FP.F16.F32.PACK_AB R132, R75, R74 ;  /* 0x0000004a4b84723e */ /* 0x000fe200000000ff */
[----:B------:R-:W-:Y:S01]  /*5ea0*/  IMAD.WIDE R8, R73, 0x2, R68 ;  /* 0x0000000249087825 */ /* 0x000fe200078e0244 */
[----:B------:R-:W-:-:S02]  /*5eb0*/  F2FP.F16.F32.PACK_AB R74, R11, R10 ;  /* 0x0000000a0b4a723e */ /* 0x000fc400000000ff */
[----:B------:R-:W-:Y:S01]  /*5ec0*/  F2FP.F16.F32.PACK_AB R84, R85, R84 ;  /* 0x000000545554723e */ /* 0x000fe200000000ff */
[C---:B------:R-:W-:Y:S01]  /*5ed0*/  IMAD.WIDE R70, R73.reuse, 0x2, R4 ;  /* 0x0000000249467825 */ /* 0x040fe200078e0204 */
[----:B------:R2:W-:Y:S01]  /*5ee0*/  @P6 STG.E.U16 desc[UR22][R8.64], R72 ;  /* 0x0000004808006986 */ /* 0x0005e2000c101516 */
[C---:B------:R-:W-:Y:S02]  /*5ef0*/  ISETP.LT.AND P6, PT, R0.reuse, UR6, !P5 ;  /* 0x0000000600007c0c */ /* 0x040fe4000efc1270 */
[----:B------:R-:W-:Y:S01]  /*5f00*/  VIADD R73, R73, UR10 ;  /* 0x0000000a49497c36 */ /* 0x000fe20008000000 */
[----:B------:R4:W-:Y:S01]  /*5f10*/  @P0 STG.E.U16 desc[UR22][R70.64], R133 ;  /* 0x0000008546000986 */ /* 0x0009e2000c101516 */
[----:B------:R-:W-:Y:S02]  /*5f20*/  ISETP.LT.AND P0, PT, R0, UR6, !P1 ;  /* 0x0000000600007c0c */ /* 0x000fe4000cf01270 */
[----:B------:R-:W-:Y:S01]  /*5f30*/  ISETP.LT.AND P1, PT, R3, UR6, !P1 ;  /* 0x0000000603007c0c */ /* 0x000fe2000cf21270 */
[----:B------:R-:W-:Y:S01]  /*5f40*/  VIADD R75, R73, UR10 ;  /* 0x0000000a494b7c36 */ /* 0x000fe20008000000 */
[----:B------:R-:W-:Y:S01]  /*5f50*/  ISETP.LT.AND P5, PT, R3, UR6, !P5 ;  /* 0x0000000603007c0c */ /* 0x000fe2000efa1270 */
[----:B-1----:R-:W-:Y:S01]  /*5f60*/  IMAD.WIDE R6, R73, 0x2, R68 ;  /* 0x0000000249067825 */ /* 0x002fe200078e0244 */
[----:B------:R-:W-:-:S02]  /*5f70*/  PRMT R19, R20, 0x7632, R19 ;  /* 0x0000763214137816 */ /* 0x000fc40000000013 */
[----:B--2---:R-:W-:Y:S01]  /*5f80*/  PRMT R72, R72, 0x7632, R72 ;  /* 0x0000763248487816 */ /* 0x004fe20000000048 */
[----:B------:R-:W-:Y:S01]  /*5f90*/  IMAD.WIDE R8, R73, 0x2, R4 ;  /* 0x0000000249087825 */ /* 0x000fe200078e0204 */
[----:B------:R-:W-:Y:S02]  /*5fa0*/  F2FP.F16.F32.PACK_AB R22, R86, R22 ;  /* 0x000000165616723e */ /* 0x000fe400000000ff */
[----:B----4-:R-:W-:Y:S01]  /*5fb0*/  PRMT R133, R133, 0x7632, R133 ;  /* 0x0000763285857816 */ /* 0x010fe20000000085 */
[C---:B------:R-:W-:Y:S01]  /*5fc0*/  IMAD.WIDE R10, R75.reuse, 0x2, R68 ;  /* 0x000000024b0a7825 */ /* 0x040fe200078e0244 */
[----:B------:R1:W-:Y:S01]  /*5fd0*/  @P0 STG.E.U16 desc[UR22][R6.64], R72 ;  /* 0x0000004806000986 */ /* 0x0003e2000c101516 */
[----:B------:R-:W-:Y:S02]  /*5fe0*/  ISETP.GE.AND P0, PT, R134, UR7, PT ;  /* 0x0000000786007c0c */ /* 0x000fe4000bf06270 */
[----:B------:R-:W-:Y:S01]  /*5ff0*/  IMAD.WIDE R70, R75, 0x2, R4 ;  /* 0x000000024b467825 */ /* 0x000fe200078e0204 */
[----:B------:R2:W-:Y:S01]  /*6000*/  @P1 STG.E.U16 desc[UR22][R8.64], R133 ;  /* 0x0000008508001986 */ /* 0x0005e2000c101516 */
[----:B------:R-:W-:-:S02]  /*6010*/  ISETP.LT.AND P1, PT, R0, UR6, !P2 ;  /* 0x0000000600007c0c */ /* 0x000fc4000d721270 */
[----:B------:R-:W-:Y:S01]  /*6020*/  ISETP.LT.AND P2, PT, R3, UR6, !P2 ;  /* 0x0000000603007c0c */ /* 0x000fe2000d741270 */
[----:B------:R4:W-:Y:S01]  /*6030*/  @P6 STG.E.U16 desc[UR22][R10.64], R74 ;  /* 0x0000004a0a006986 */ /* 0x0009e2000c101516 */
[----:B------:R-:W-:Y:S01]  /*6040*/  VIADD R75, R75, UR10 ;  /* 0x0000000a4b4b7c36 */ /* 0x000fe20008000000 */
[----:B------:R-:W-:Y:S01]  /*6050*/  ISETP.LT.AND P6, PT, R0, UR6, !P3 ;  /* 0x0000000600007c0c */ /* 0x000fe2000dfc1270 */
[----:B------:R-:W-:Y:S01]  /*6060*/  VIADD R73, R2, 0xb ;  /* 0x0000000b02497836 */ /* 0x000fe20000000000 */
[----:B------:R-:W-:Y:S01]  /*6070*/  PRMT R134, R74, 0x7632, R134 ;  /* 0x000076324a867816 */ /* 0x000fe20000000086 */
[C---:B------:R-:W-:Y:S01]  /*6080*/  VIADD R13, R75.reuse, UR10 ;  /* 0x0000000a4b0d7c36 */ /* 0x040fe20008000000 */
[----:B------:R5:W-:Y:S01]  /*6090*/  @P5 STG.E.U16 desc[UR22][R70.64], R132 ;  /* 0x0000008446005986 */ /* 0x000be2000c101516 */
[----:B-1----:R-:W-:Y:S01]  /*60a0*/  IMAD.WIDE R6, R75, 0x2, R68 ;  /* 0x000000024b067825 */ /* 0x002fe200078e0244 */
[----:B------:R-:W-:Y:S02]  /*60b0*/  ISETP.LT.AND P3, PT, R3, UR6, !P3 ;  /* 0x0000000603007c0c */ /* 0x000fe4000df61270 */
[----:B------:R-:W-:Y:S01]  /*60c0*/  ISETP.GE.AND P5, PT, R73, UR7, PT ;  /* 0x0000000749007c0c */ /* 0x000fe2000bfa6270 */
[----:B--2---:R-:W-:Y:S01]  /*60d0*/  IMAD.WIDE R8, R75, 0x2, R4 ;  /* 0x000000024b087825 */ /* 0x004fe200078e0204 */
[----:B----4-:R-:W-:Y:S01]  /*60e0*/  PRMT R74, R132, 0x7632, R74 ;  /* 0x00007632844a7816 */ /* 0x010fe2000000004a */
[----:B------:R1:W-:Y:S01]  /*60f0*/  @P1 STG.E.U16 desc[UR22][R6.64], R134 ;  /* 0x0000008606001986 */ /* 0x0003e2000c101516 */
[----:B------:R-:W-:Y:S01]  /*6100*/  PRMT R73, R12, 0x7632, R73 ;  /* 0x000076320c497816 */ /* 0x000fe20000000049 */
[----:B------:R-:W-:Y:S01]  /*6110*/  IMAD.WIDE R10, R13, 0x2, R68 ;  /* 0x000000020d0a7825 */ /* 0x000fe200078e0244 */
[----:B------:R-:W-:Y:S01]  /*6120*/  F2FP.F16.F32.PACK_AB R23, R87, R23 ;  /* 0x000000175717723e */ /* 0x000fe200000000ff */
[----:B------:R2:W-:Y:S01]  /*6130*/  @P2 STG.E.U16 desc[UR22][R8.64], R74 ;  /* 0x0000004a08002986 */ /* 0x0005e2000c101516 */
[----:B------:R-:W-:Y:S01]  /*6140*/  F2FP.F16.F32.PACK_AB R24, R88, R24 ;  /* 0x000000185818723e */ /* 0x000fe200000000ff */
[----:B-----5:R-:W-:Y:S01]  /*6150*/  VIADD R71, R13, UR10 ;  /* 0x0000000a0d477c36 */ /* 0x020fe20008000000 */
[----:B------:R-:W-:Y:S01]  /*6160*/  F2FP.F16.F32.PACK_AB R25, R89, R25 ;  /* 0x000000195919723e */ /* 0x000fe200000000ff */
[----:B------:R4:W-:Y:S01]  /*6170*/  @P6 STG.E.U16 desc[UR22][R10.64], R12 ;  /* 0x0000000c0a006986 */ /* 0x0009e2000c101516 */
[----:B------:R-:W-:Y:S01]  /*6180*/  ISETP.LT.AND P6, PT, R0, UR6, !P4 ;  /* 0x0000000600007c0c */ /* 0x000fe2000e7c1270 */
[----:B------:R-:W-:Y:S01]  /*6190*/  VIADD R72, R2, 0xc ;  /* 0x0000000c02487836 */ /* 0x000fe20000000000 */
[----:B------:R-:W-:Y:S01]  /*61a0*/  ISETP.LT.AND P4, PT, R3, UR6, !P4 ;  /* 0x0000000603007c0c */ /* 0x000fe2000e781270 */
[----:B-1----:R-:W-:Y:S01]  /*61b0*/  IMAD.WIDE R6, R13, 0x2, R4 ;  /* 0x000000020d067825 */ /* 0x002fe200078e0204 */
[----:B------:R-:W-:-:S02]  /*61c0*/  F2FP.F16.F32.PACK_AB R26, R90, R26 ;  /* 0x0000001a5a1a723e */ /* 0x000fc400000000ff */
[----:B------:R-:W-:Y:S01]  /*61d0*/  ISETP.GE.AND P1, PT, R72, UR7, PT ;  /* 0x0000000748007c0c */ /* 0x000fe2000bf26270 */
[----:B--2---:R-:W-:Y:S01]  /*61e0*/  IMAD.WIDE R8, R71, 0x2, R68 ;  /* 0x0000000247087825 */ /* 0x004fe200078e0244 */
[----:B------:R1:W-:Y:S01]  /*61f0*/  @P3 STG.E.U16 desc[UR22][R6.64], R76 ;  /* 0x0000004c06003986 */ /* 0x0003e2000c101516 */
[----:B------:R-:W-:Y:S02]  /*6200*/  F2FP.F16.F32.PACK_AB R27, R91, R27 ;  /* 0x0000001b5b1b723e */ /* 0x000fe400000000ff */
[----:B----4-:R-:W-:Y:S01]  /*6210*/  PRMT R12, R76, 0x7632, R12 ;  /* 0x000076324c0c7816 */ /* 0x010fe2000000000c */
[C---:B------:R-:W-:Y:S01]  /*6220*/  IMAD.WIDE R10, R71.reuse, 0x2, R4 ;  /* 0x00000002470a7825 */ /* 0x040fe200078e0204 */
[----:B------:R2:W-:Y:S01]  /*6230*/  @P6 STG.E.U16 desc[UR22][R8.64], R73 ;  /* 0x0000004908006986 */ /* 0x0005e2000c101516 */
[C---:B------:R-:W-:Y:S02]  /*6240*/  ISETP.LT.AND P6, PT, R0.reuse, UR6, !P5 ;  /* 0x0000000600007c0c */ /* 0x040fe4000efc1270 */
[----:B------:R-:W-:Y:S01]  /*6250*/  VIADD R71, R71, UR10 ;  /* 0x0000000a47477c36 */ /* 0x000fe20008000000 */
[----:B------:R4:W-:Y:S01]  /*6260*/  @P4 STG.E.U16 desc[UR22][R10.64], R12 ;  /* 0x0000000c0a004986 */ /* 0x0009e2000c101516 */
[----:B------:R-:W-:Y:S01]  /*6270*/  ISETP.LT.AND P4, PT, R0, UR6, !P0 ;  /* 0x0000000600007c0c */ /* 0x000fe2000c781270 */
[----:B------:R-:W-:Y:S01]  /*6280*/  VIADD R72, R2, 0xd ;  /* 0x0000000d02487836 */ /* 0x000fe20000000000 */
[----:B------:R-:W-:Y:S01]  /*6290*/  ISETP.LT.AND P0, PT, R3, UR6, !P0 ;  /* 0x0000000603007c0c */ /* 0x000fe2000c701270 */
[----:B------:R-:W-:Y:S01]  /*62a0*/  VIADD R15, R71, UR10 ;  /* 0x0000000a470f7c36 */ /* 0x000fe20008000000 */
[----:B------:R-:W-:Y:S01]  /*62b0*/  ISETP.LT.AND P5, PT, R3, UR6, !P5 ;  /* 0x0000000603007c0c */ /* 0x000fe2000efa1270 */
[----:B-1----:R-:W-:Y:S01]  /*62c0*/  IMAD.WIDE R6, R71, 0x2, R68 ;  /* 0x0000000247067825 */ /* 0x002fe200078e0244 */
[----:B------:R-:W-:-:S02]  /*62d0*/  ISETP.GE.AND P2, PT, R72, UR7, PT ;  /* 0x0000000748007c0c */ /* 0x000fc4000bf46270 */
[----:B------:R-:W-:Y:S01]  /*62e0*/  PRMT R72, R14, 0x7632, R72 ;  /* 0x000076320e487816 */ /* 0x000fe20000000048 */
[----:B--2---:R-:W-:Y:S01]  /*62f0*/  IMAD.WIDE R8, R71, 0x2, R4 ;  /* 0x0000000247087825 */ /* 0x004fe200078e0204 */
[----:B------:R-:W-:Y:S02]  /*6300*/  PRMT R73, R78, 0x7632, R73 ;  /* 0x000076324e497816 */ /* 0x000fe40000000049 */
[----:B------:R-:W-:Y:S01]  /*6310*/  PRMT R71, R16, 0x7632, R71 ;  /* 0x0000763210477816 */ /* 0x000fe20000000047 */
[C---:B----4-:R-:W-:Y:S01]  /*6320*/  IMAD.WIDE R10, R15.reuse, 0x2, R68 ;  /* 0x000000020f0a7825 */ /* 0x050fe200078e0244 */
[----:B------:R1:W-:Y:S01]  /*6330*/  @P4 STG.E.U16 desc[UR22][R6.64], R14 ;  /* 0x0000000e06004986 */ /* 0x0003e2000c101516 */
[----:B------:R-:W-:Y:S02]  /*6340*/  F2FP.F16.F32.PACK_AB R28, R92, R28 ;  /* 0x0000001c5c1c723e */ /* 0x000fe400000000ff */
        /* <DEDUP_REMOVED lines=8> */
[----:B------:R5:W-:Y:S01]  /*63d0*/  @P5 STG.E.U16 desc[UR22][R12.64], R73 ;  /* 0x000000490c005986 */ /* 0x000be2000c101516 */
[----:B------:R-:W-:Y:S01]  /*63e0*/  VIADD R17, R15, UR10 ;  /* 0x0000000a0f117c36 */ /* 0x000fe20008000000 */
[----:B------:R-:W-:Y:S01]  /*63f0*/  ISETP.LT.AND P2, PT, R3, UR6, !P2 ;  /* 0x0000000603007c0c */ /* 0x000fe2000d741270 */
[----:B-1----:R-:W-:Y:S01]  /*6400*/  IMAD.WIDE R6, R15, 0x2, R68 ;  /* 0x000000020f067825 */ /* 0x002fe200078e0244 */
[----:B------:R-:W-:Y:S02]  /*6410*/  ISETP.GE.AND P3, PT, R70, UR7, PT ;  /* 0x0000000746007c0c */ /* 0x000fe4000bf66270 */
[----:B------:R-:W-:Y:S01]  /*6420*/  F2FP.F16.F32.PACK_AB R29, R93, R29 ;  /* 0x0000001d5d1d723e */ /* 0x000fe200000000ff */
[----:B--2---:R-:W-:Y:S01]  /*6430*/  IMAD.WIDE R8, R15, 0x2, R4 ;  /* 0x000000020f087825 */ /* 0x004fe200078e0204 */
[----:B------:R1:W-:Y:S01]  /*6440*/  @P0 STG.E.U16 desc[UR22][R6.64], R16 ;  /* 0x0000001006000986 */ /* 0x0003e2000c101516 */
[----:B------:R-:W-:-:S02]  /*6450*/  PRMT R15, R80, 0x7632, R15 ;  /* 0x00007632500f7816 */ /* 0x000fc4000000000f */
[C---:B----4-:R-:W-:Y:S01]  /*6460*/  IMAD.WIDE R10, R17.reuse, 0x2, R68 ;  /* 0x00000002110a7825 */ /* 0x050fe200078e0244 */
[----:B------:R2:W-:Y:S01]  /*6470*/  @P1 STG.E.U16 desc[UR22][R8.64], R80 ;  /* 0x0000005008001986 */ /* 0x0005e2000c101516 */
[----:B------:R-:W-:Y:S02]  /*6480*/  F2FP.F16.F32.PACK_AB R30, R94, R30 ;  /* 0x0000001e5e1e723e */ /* 0x000fe400000000ff */
[----:B------:R-:W-:Y:S01]  /*6490*/  VIADD R70, R2, 0xf ;  /* 0x0000000f02467836 */ /* 0x000fe20000000000 */
[----:B------:R4:W-:Y:S01]  /*64a0*/  @P6 STG.E.U16 desc[UR22][R10.64], R71 ;  /* 0x000000470a006986 */ /* 0x0009e2000c101516 */
[----:B------:R-:W-:Y:S01]  /*64b0*/  ISETP.LT.AND P6, PT, R0, UR6, !P3 ;  /* 0x0000000600007c0c */ /* 0x000fe2000dfc1270 */
[----:B-----5:R-:W-:Y:S01]  /*64c0*/  VIADD R13, R17, UR10 ;  /* 0x0000000a110d7c36 */ /* 0x020fe20008000000 */
[----:B------:R-:W-:Y:S01]  /*64d0*/  ISETP.LT.AND P3, PT, R3, UR6, !P3 ;  /* 0x0000000603007c0c */ /* 0x000fe2000df61270 */
[----:B-1----:R-:W-:Y:S01]  /*64e0*/  IMAD.WIDE R6, R17, 0x2, R4 ;  /* 0x0000000211067825 */ /* 0x002fe200078e0204 */
[----:B------:R-:W-:-:S02]  /*64f0*/  ISETP.GE.AND P4, PT, R70, UR7, PT ;  /* 0x0000000746007c0c */ /* 0x000fc4000bf86270 */
[----:B------:R-:W-:Y:S01]  /*6500*/  PRMT R17, R18, 0x7632, R17 ;  /* 0x0000763212117816 */ /* 0x000fe20000000011 */
[----:B------:R-:W-:Y:S01]  /*6510*/  VIADD R70, R2, 0x10 ;  /* 0x0000001002467836 */ /* 0x000fe20000000000 */
[----:B------:R1:W-:Y:S01]  /*6520*/  @P2 STG.E.U16 desc[UR22][R6.64], R15 ;  /* 0x0000000f06002986 */ /* 0x0003e2000c101516 */
[----:B--2---:R-:W-:Y:S01]  /*6530*/  IMAD.WIDE R8, R13, 0x2, R68 ;  /* 0x000000020d087825 */ /* 0x004fe200078e0244 */
[----:B------:R-:W-:Y:S02]  /*6540*/  F2FP.F16.F32.PACK_AB R31, R95, R31 ;  /* 0x0000001f5f1f723e */ /* 0x000fe400000000ff */
[----:B------:R-:W-:Y:S01]  /*6550*/  ISETP.GE.AND P5, PT, R70, UR7, PT ;  /* 0x0000000746007c0c */ /* 0x000fe2000bfa6270 */
[C---:B----4-:R-:W-:Y:S01]  /*6560*/  IMAD.WIDE R10, R13.reuse, 0x2, R4 ;  /* 0x000000020d0a7825 */ /* 0x050fe200078e0204 */
[----:B------:R2:W-:Y:S01]  /*6570*/  @P6 STG.E.U16 desc[UR22][R8.64], R18 ;  /* 0x0000001208006986 */ /* 0x0005e2000c101516 */
[----:B------:R-:W-:Y:S02]  /*6580*/  F2FP.F16.F32.PACK_AB R32, R96, R32 ;  /* 0x000000206020723e */ /* 0x000fe400000000ff */
[C---:B------:R-:W-:Y:S01]  /*6590*/  ISETP.LT.AND P6, PT, R0.reuse, UR6, !P5 ;  /* 0x0000000600007c0c */ /* 0x040fe2000efc1270 */
[----:B------:R4:W-:Y:S01]  /*65a0*/  @P3 STG.E.U16 desc[UR22][R10.64], R82 ;  /* 0x000000520a003986 */ /* 0x0009e2000c101516 */
[----:B------:R-:W-:Y:S01]  /*65b0*/  ISETP.LT.AND P3, PT, R0, UR6, !P4 ;  /* 0x0000000600007c0c */ /* 0x000fe2000e761270 */
[----:B------:R-:W-:Y:S01]  /*65c0*/  VIADD R13, R13, UR10 ;  /* 0x0000000a0d0d7c36 */ /* 0x000fe20008000000 */
[C---:B------:R-:W-:Y:S01]  /*65d0*/  ISETP.LT.AND P4, PT, R3.reuse, UR6, !P4 ;  /* 0x0000000603007c0c */ /* 0x040fe2000e781270 */
[C---:B------:R-:W-:Y:S01]  /*65e0*/  VIADD R14, R2.reuse, 0x11 ;  /* 0x00000011020e7836 */ /* 0x040fe20000000000 */
[----:B------:R-:W-:Y:S01]  /*65f0*/  ISETP.LT.AND P5, PT, R3, UR6, !P5 ;  /* 0x0000000603007c0c */ /* 0x000fe2000efa1270 */
[----:B------:R-:W-:Y:S01]  /*6600*/  VIADD R12, R2, 0x13 ;  /* 0x00000013020c7836 */ /* 0x000fe20000000000 */
[----:B------:R-:W-:Y:S01]  /*6610*/  F2FP.F16.F32.PACK_AB R33, R97, R33 ;  /* 0x000000216121723e */ /* 0x000fe200000000ff */
[C---:B-1----:R-:W-:Y:S01]  /*6620*/  VIADD R15, R13.reuse, UR10 ;  /* 0x0000000a0d0f7c36 */ /* 0x042fe20008000000 */
[----:B------:R-:W-:Y:S01]  /*6630*/  ISETP.GE.AND P0, PT, R14, UR7, PT ;  /* 0x000000070e007c0c */ /* 0x000fe2000bf06270 */
[----:B------:R-:W-:Y:S01]  /*6640*/  IMAD.WIDE R6, R13, 0x2, R68 ;  /* 0x000000020d067825 */ /* 0x000fe200078e0244 */
[----:B--2---:R-:W-:-:S02]  /*6650*/  PRMT R18, R82, 0x7632, R18 ;  /* 0x0000763252127816 */ /* 0x004fc40000000012 */
[----:B------:R-:W-:Y:S01]  /*6660*/  ISETP.GE.AND P2, PT, R12, UR7, PT ;  /* 0x000000070c007c0c */ /* 0x000fe2000bf46270 */
[----:B------:R-:W-:Y:S01]  /*6670*/  IMAD.WIDE R8, R13, 0x2, R4 ;  /* 0x000000020d087825 */ /* 0x000fe200078e0204 */
[----:B------:R1:W-:Y:S01]  /*6680*/  @P3 STG.E.U16 desc[UR22][R6.64], R17 ;  /* 0x0000001106003986 */ /* 0x0003e2000c101516 */
[----:B------:R-:W-:Y:S02]  /*6690*/  F2FP.F16.F32.PACK_AB R34, R98, R34 ;  /* 0x000000226222723e */ /* 0x000fe400000000ff */
[----:B------:R-:W-:Y:S01]  /*66a0*/  VIADD R14, R2, 0x12 ;  /* 0x00000012020e7836 */ /* 0x000fe20000000000 */
[----:B------:R2:W-:Y:S01]  /*66b0*/  @P4 STG.E.U16 desc[UR22][R8.64], R18 ;  /* 0x0000001208004986 */ /* 0x0005e2000c101516 */
[----:B----4-:R-:W-:Y:S01]  /*66c0*/  IMAD.WIDE R10, R15, 0x2, R68 ;  /* 0x000000020f0a7825 */ /* 0x010fe200078e0244 */
[----:B------:R-:W-:Y:S02]  /*66d0*/  F2FP.F16.F32.PACK_AB R35, R99, R35 ;  /* 0x000000236323723e */ /* 0x000fe400000000ff */
[----:B------:R-:W-:Y:S01]  /*66e0*/  ISETP.GE.AND P1, PT, R14, UR7, PT ;  /* 0x000000070e007c0c */ /* 0x000fe2000bf26270 */
[----:B------:R-:W-:Y:S01]  /*66f0*/  IMAD.WIDE R12, R15, 0x2, R4 ;  /* 0x000000020f0c7825 */ /* 0x000fe200078e0204 */
[----:B------:R4:W-:Y:S01]  /*6700*/  @P6 STG.E.U16 desc[UR22][R10.64], R20 ;  /* 0x000000140a006986 */ /* 0x0009e2000c101516 */
[----:B------:R-:W-:-:S02]  /*6710*/  F2FP.F16.F32.PACK_AB R36, R100, R36 ;  /* 0x000000246424723e */ /* 0x000fc400000000ff */
[----:B------:R-:W-:Y:S01]  /*6720*/  VIADD R15, R15, UR10 ;  /* 0x0000000a0f0f7c36 */ /* 0x000fe20008000000 */
[----:B------:R5:W-:Y:S01]  /*6730*/  @P5 STG.E.U16 desc[UR22][R12.64], R84 ;  /* 0x000000540c005986 */ /* 0x000be2000c101516 */
[----:B------:R-:W-:Y:S01]  /*6740*/  ISETP.LT.AND P5, PT, R0, UR6, !P0 ;  /* 0x0000000600007c0c */ /* 0x000fe2000c7a1270 */
[----:B------:R-:W-:Y:S01]  /*6750*/  VIADD R16, R2, 0x15 ;  /* 0x0000001502107836 */ /* 0x000fe20000000000 */
[----:B------:R-:W-:Y:S01]  /*6760*/  ISETP.LT.AND P0, PT, R3, UR6, !P0 ;  /* 0x0000000603007c0c */ /* 0x000fe2000c701270 */
[C---:B-1----:R-:W-:Y:S01]  /*6770*/  VIADD R17, R15.reuse, UR10 ;  /* 0x0000000a0f117c36 */ /* 0x042fe20008000000 */
[----:B------:R-:W-:Y:S01]  /*6780*/  ISETP.LT.AND P6, PT, R0, UR6, !P1 ;  /* 0x0000000600007c0c */ /* 0x000fe2000cfc1270 */
[----:B------:R-:W-:Y:S01]  /*6790*/  IMAD.WIDE R6, R15, 0x2, R68 ;  /* 0x000000020f067825 */ /* 0x000fe200078e0244 */
[----:B--2---:R-:W-:Y:S02]  /*67a0*/  PRMT R18, R84, 0x7632, R18 ;  /* 0x0000763254127816 */ /* 0x004fe40000000012 */
[----:B------:R-:W-:Y:S01]  /*67b0*/  ISETP.LT.AND P1, PT, R3, UR6, !P1 ;  /* 0x0000000603007c0c */ /* 0x000fe2000cf21270 */
[----:B------:R-:W-:Y:S01]  /*67c0*/  IMAD.WIDE R8, R15, 0x2, R4 ;  /* 0x000000020f087825 */ /* 0x000fe200078e0204 */
[----:B------:R-:W-:-:S02]  /*67d0*/  PRMT R15, R22, 0x7632, R15 ;  /* 0x00007632160f7816 */ /* 0x000fc4000000000f */
[----:B------:R-:W-:Y:S01]  /*67e0*/  ISETP.GE.AND P4, PT, R16, UR7, PT ;  /* 0x0000000710007c0c */ /* 0x000fe2000bf86270 */
[----:B----4-:R-:W-:Y:S01]  /*67f0*/  IMAD.WIDE R10, R17, 0x2, R68 ;  /* 0x00000002110a7825 */ /* 0x010fe200078e0244 */
[----:B------:R1:W-:Y:S01]  /*6800*/  @P5 STG.E.U16 desc[UR22][R6.64], R19 ;  /* 0x0000001306005986 */ /* 0x0003e2000c101516 */
[----:B------:R-:W-:Y:S02]  /*6810*/  PRMT R16, R23, 0x7632, R16 ;  /* 0x0000763217107816 */ /* 0x000fe40000000010 */
[----:B-----5:R-:W-:Y:S01]  /*6820*/  VIADD R13, R17, UR10 ;  /* 0x0000000a110d7c36 */ /* 0x020fe20008000000 */
[----:B------:R2:W-:Y:S01]  /*6830*/  @P0 STG.E.U16 desc[UR22][R8.64], R18 ;  /* 0x0000001208000986 */ /* 0x0005e2000c101516 */
[C---:B------:R-:W-:Y:S01]  /*6840*/  VIADD R14, R2.reuse, 0x14 ;  /* 0x00000014020e7836 */ /* 0x040fe20000000000 */
[----:B------:R-:W-:Y:S01]  /*6850*/  F2FP.F16.F32.PACK_AB R37, R101, R37 ;  /* 0x000000256525723e */ /* 0x000fe200000000ff */
[----:B------:R-:W-:Y:S01]  /*6860*/  VIADD R12, R2, 0x18 ;  /* 0x00000018020c7836 */ /* 0x000fe20000000000 */
[----:B------:R4:W-:Y:S01]  /*6870*/  @P6 STG.E.U16 desc[UR22][R10.64], R22 ;  /* 0x000000160a006986 */ /* 0x0009e2000c101516 */
[----:B------:R-:W-:-:S02]  /*6880*/  ISETP.LT.AND P6, PT, R0, UR6, !P2 ;  /* 0x0000000600007c0c */ /* 0x000fc4000d7c1270 */
[----:B------:R-:W-:Y:S01]  /*6890*/  ISETP.LT.AND P2, PT, R3, UR6, !P2 ;  /* 0x0000000603007c0c */ /* 0x000fe2000d741270 */
[----:B-1----:R-:W-:Y:S01]  /*68a0*/  IMAD.WIDE R6, R17, 0x2, R4 ;  /* 0x0000000211067825 */ /* 0x002fe200078e0204 */
[----:B------:R-:W-:Y:S02]  /*68b0*/  ISETP.GE.AND P3, PT, R14, UR7, PT ;  /* 0x000000070e007c0c */ /* 0x000fe4000bf66270 */
[----:B------:R-:W-:Y:S01]  /*68c0*/  PRMT R17, R24, 0x7632, R17 ;  /* 0x0000763218117816 */ /* 0x000fe20000000011 */
[C---:B--2---:R-:W-:Y:S01]  /*68d0*/  IMAD.WIDE R8, R13.reuse, 0x2, R68 ;  /* 0x000000020d087825 */ /* 0x044fe200078e0244 */
[----:B------:R1:W-:Y:S01]  /*68e0*/  @P1 STG.E.U16 desc[UR22][R6.64], R15 ;  /* 0x0000000f06001986 */ /* 0x0003e2000c101516 */
[----:B------:R-:W-:Y:S02]  /*68f0*/  ISETP.GE.AND P1, PT, R12, UR7, PT ;  /* 0x000000070c007c0c */ /* 0x000fe4000bf26270 */
[----:B----4-:R-:W-:Y:S01]  /*6900*/  IMAD.WIDE R10, R13, 0x2, R4 ;  /* 0x000000020d0a7825 */ /* 0x010fe200078e0204 */
[----:B------:R-:W-:Y:S01]  /*6910*/  PRMT R18, R25, 0x7632, R18 ;  /* 0x0000763219127816 */ /* 0x000fe20000000012 */
[----:B------:R2:W-:Y:S01]  /*6920*/  @P6 STG.E.U16 desc[UR22][R8.64], R23 ;  /* 0x0000001708006986 */ /* 0x0005e2000c101516 */
[----:B------:R-:W-:Y:S01]  /*6930*/  ISETP.LT.AND P6, PT, R0, UR6, !P4 ;  /* 0x0000000600007c0c */ /* 0x000fe2000e7c1270 */
[----:B------:R-:W-:Y:S01]  /*6940*/  VIADD R14, R2, 0x16 ;  /* 0x00000016020e7836 */ /* 0x000fe20000000000 */
[----:B------:R-:W-:Y:S01]  /*6950*/  ISETP.LT.AND P4, PT, R3, UR6, !P4 ;  /* 0x0000000603007c0c */ /* 0x000fe2000e781270 */
[----:B------:R4:W-:Y:S01]  /*6960*/  @P2 STG.E.U16 desc[UR22][R10.64], R16 ;  /* 0x000000100a002986 */ /* 0x0009e2000c101516 */
[----:B------:R-:W-:Y:S01]  /*6970*/  ISETP.LT.AND P2, PT, R0, UR6, !P3 ;  /* 0x0000000600007c0c */ /* 0x000fe2000df41270 */
[----:B------:R-:W-:Y:S01]  /*6980*/  VIADD R13, R13, UR10 ;  /* 0x0000000a0d0d7c36 */ /* 0x000fe20008000000 */
[----:B------:R-:W-:-:S02]  /*6990*/  ISETP.LT.AND P3, PT, R3, UR6, !P3 ;  /* 0x0000000603007c0c */ /* 0x000fc4000df61270 */
[----:B------:R-:W-:Y:S01]  /*69a0*/  ISETP.GE.AND P5, PT, R14, UR7, PT ;  /* 0x000000070e007c0c */ /* 0x000fe2000bfa6270 */
[----:B-1----:R-:W-:Y:S01]  /*69b0*/  VIADD R15, R13, UR10 ;  /* 0x0000000a0d0f7c36 */ /* 0x002fe20008000000 */
[----:B------:R-:W-:Y:S01]  /*69c0*/  F2FP.F16.F32.PACK_AB R38, R102, R38 ;  /* 0x000000266626723e */ /* 0x000fe200000000ff */
[----:B------:R-:W-:Y:S01]  /*69d0*/  VIADD R14, R2, 0x17 ;  /* 0x00000017020e7836 */ /* 0x000fe20000000000 */
[----:B------:R-:W-:Y:S01]  /*69e0*/  F2FP.F16.F32.PACK_AB R39, R103, R39 ;  /* 0x000000276727723e */ /* 0x000fe200000000ff */
[C---:B------:R-:W-:Y:S01]  /*69f0*/  IMAD.WIDE R6, R13.reuse, 0x2, R68 ;  /* 0x000000020d067825 */ /* 0x040fe200078e0244 */
[----:B------:R-:W-:Y:S02]  /*6a00*/  F2FP.F16.F32.PACK_AB R40, R104, R40 ;  /* 0x000000286828723e */ /* 0x000fe400000000ff */
[----:B------:R-:W-:Y:S01]  /*6a10*/  ISETP.GE.AND P0, PT, R14, UR7, PT ;  /* 0x000000070e007c0c */ /* 0x000fe2000bf06270 */
[----:B--2---:R-:W-:Y:S01]  /*6a20*/  IMAD.WIDE R8, R13, 0x2, R4 ;  /* 0x000000020d087825 */ /* 0x004fe200078e0204 */
[----:B------:R1:W-:Y:S01]  /*6a30*/  @P2 STG.E.U16 desc[UR22][R6.64], R24 ;  /* 0x0000001806002986 */ /* 0x0003e2000c101516 */
[----:B------:R-:W-:-:S02]  /*6a40*/  F2FP.F16.F32.PACK_AB R41, R105, R41 ;  /* 0x000000296929723e */ /* 0x000fc400000000ff */
[C---:B----4-:R-:W-:Y:S01]  /*6a50*/  IMAD.WIDE R10, R15.reuse, 0x2, R68 ;  /* 0x000000020f0a7825 */ /* 0x050fe200078e0244 */
[----:B------:R2:W-:Y:S01]  /*6a60*/  @P3 STG.E.U16 desc[UR22][R8.64], R17 ;  /* 0x0000001108003986 */ /* 0x0005e2000c101516 */
[C---:B------:R-:W-:Y:S02]  /*6a70*/  ISETP.LT.AND P3, PT, R0.reuse, UR6, !P5 ;  /* 0x0000000600007c0c */ /* 0x040fe4000ef61270 */
[----:B------:R-:W-:Y:S01]  /*6a80*/  IMAD.WIDE R12, R15, 0x2, R4 ;  /* 0x000000020f0c7825 */ /* 0x000fe200078e0204 */
[----:B------:R4:W-:Y:S01]  /*6a90*/  @P6 STG.E.U16 desc[UR22][R10.64], R25 ;  /* 0x000000190a006986 */ /* 0x0009e2000c101516 */
[----:B------:R-:W-:Y:S02]  /*6aa0*/  ISETP.LT.AND P5, PT, R3, UR6, !P5 ;  /* 0x0000000603007c0c */ /* 0x000fe4000efa1270 */
[----:B------:R-:W-:Y:S01]  /*6ab0*/  VIADD R15, R15, UR10 ;  /* 0x0000000a0f0f7c36 */ /* 0x000fe20008000000 */
[----:B------:R-:W-:Y:S01]  /*6ac0*/  ISETP.LT.AND P6, PT, R0, UR6, !P0 ;  /* 0x0000000600007c0c */ /* 0x000fe2000c7c1270 */
[----:B------:R5:W-:Y:S01]  /*6ad0*/  @P4 STG.E.U16 desc[UR22][R12.64], R18 ;  /* 0x000000120c004986 */ /* 0x000be2000c101516 */
[----:B------:R-:W-:Y:S01]  /*6ae0*/  ISETP.LT.AND P0, PT, R3, UR6, !P0 ;  /* 0x0000000603007c0c */ /* 0x000fe2000c701270 */
[----:B-1----:R-:W-:Y:S01]  /*6af0*/  IMAD.WIDE R6, R15, 0x2, R68 ;  /* 0x000000020f067825 */ /* 0x002fe200078e0244 */
[----:B------:R-:W-:-:S02]  /*6b00*/  F2FP.F16.F32.PACK_AB R42, R106, R42 ;  /* 0x0000002a6a2a723e */ /* 0x000fc400000000ff */
[----:B------:R-:W-:Y:S01]  /*6b10*/  F2FP.F16.F32.PACK_AB R43, R107, R43 ;  /* 0x0000002b6b2b723e */ /* 0x000fe200000000ff */
[C---:B--2---:R-:W-:Y:S01]  /*6b20*/  VIADD R17, R15.reuse, UR10 ;  /* 0x0000000a0f117c36 */ /* 0x044fe20008000000 */
[----:B------:R1:W-:Y:S01]  /*6b30*/  @P3 STG.E.U16 desc[UR22][R6.64], R26 ;  /* 0x0000001a06003986 */ /* 0x0003e2000c101516 */
[----:B------:R-:W-:Y:S01]  /*6b40*/  IMAD.WIDE R8, R15, 0x2, R4 ;  /* 0x000000020f087825 */ /* 0x000fe200078e0204 */
[----:B------:R-:W-:Y:S02]  /*6b50*/  PRMT R15, R27, 0x7632, R15 ;  /* 0x000076321b0f7816 */ /* 0x000fe4000000000f */
[----:B------:R-:W-:Y:S01]  /*6b60*/  F2FP.F16.F32.PACK_AB R44, R108, R44 ;  /* 0x0000002c6c2c723e */ /* 0x000fe200000000ff */
[----:B----4-:R-:W-:Y:S01]  /*6b70*/  IMAD.WIDE R10, R17, 0x2, R68 ;  /* 0x00000002110a7825 */ /* 0x010fe200078e0244 */
[----:B-----5:R-:W-:Y:S02]  /*6b80*/  PRMT R18, R26, 0x7632, R18 ;  /* 0x000076321a127816 */ /* 0x020fe40000000012 */
[----:B------:R-:W-:Y:S01]  /*6b90*/  F2FP.F16.F32.PACK_AB R45, R109, R45 ;  /* 0x0000002d6d2d723e */ /* 0x000fe200000000ff */
[----:B------:R-:W-:Y:S01]  /*6ba0*/  VIADD R16, R2, 0x1a ;  /* 0x0000001a02107836 */ /* 0x000fe20000000000 */
[----:B------:R-:W-:Y:S01]  /*6bb0*/  F2FP.F16.F32.PACK_AB R46, R110, R46 ;  /* 0x0000002e6e2e723e */ /* 0x000fe200000000ff */
[----:B------:R2:W-:Y:S01]  /*6bc0*/  @P5 STG.E.U16 desc[UR22][R8.64], R18 ;  /* 0x0000001208005986 */ /* 0x0005e2000c101516 */
[----:B------:R-:W-:Y:S01]  /*6bd0*/  VIADD R13, R17, UR10 ;  /* 0x0000000a110d7c36 */ /* 0x000fe20008000000 */
[----:B------:R-:W-:Y:S01]  /*6be0*/  F2FP.F16.F32.PACK_AB R47, R111, R47 ;  /* 0x0000002f6f2f723e */ /* 0x000fe200000000ff */
[----:B------:R-:W-:Y:S01]  /*6bf0*/  VIADD R14, R2, 0x19 ;  /* 0x00000019020e7836 */ /* 0x000fe20000000000 */
[----:B------:R4:W-:Y:S01]  /*6c00*/  @P6 STG.E.U16 desc[UR22][R10.64], R27 ;  /* 0x0000001b0a006986 */ /* 0x0009e2000c101516 */
[----:B------:R-:W-:Y:S01]  /*6c10*/  ISETP.LT.AND P6, PT, R0, UR6, !P1 ;  /* 0x0000000600007c0c */ /* 0x000fe2000cfc1270 */
[----:B-1----:R-:W-:Y:S01]  /*6c20*/  IMAD.WIDE R6, R17, 0x2, R4 ;  /* 0x0000000211067825 */ /* 0x002fe200078e0204 */
[----:B------:R-:W-:-:S02]  /*6c30*/  ISETP.LT.AND P1, PT, R3, UR6, !P1 ;  /* 0x0000000603007c0c */ /* 0x000fc4000cf21270 */
[----:B------:R-:W-:Y:S01]  /*6c40*/  ISETP.GE.AND P4, PT, R16, UR7, PT ;  /* 0x0000000710007c0c */ /* 0x000fe2000bf86270 */
[----:B------:R-:W-:Y:S01]  /*6c50*/  VIADD R12, R2, 0x1d ;  /* 0x0000001d020c7836 */ /* 0x000fe20000000000 */
[----:B------:R-:W-:Y:S01]  /*6c60*/  PRMT R16, R28, 0x7632, R16 ;  /* 0x000076321c107816 */ /* 0x000fe20000000010 */
[----:B--2---:R-:W-:Y:S01]  /*6c70*/  IMAD.WIDE R8, R13, 0x2, R68 ;  /* 0x000000020d087825 */ /* 0x004fe200078e0244 */
[----:B------:R-:W-:Y:S01]  /*6c80*/  ISETP.GE.AND P2, PT, R14, UR7, PT ;  /* 0x000000070e007c0c */ /* 0x000fe2000bf46270 */
[----:B------:R1:W-:Y:S01]  /*6c90*/  @P0 STG.E.U16 desc[UR22][R6.64], R15 ;  /* 0x0000000f06000986 */ /* 0x0003e2000c101516 */
[----:B------:R-:W-:Y:S01]  /*6ca0*/  PRMT R17, R29, 0x7632, R17 ;  /* 0x000076321d117816 */ /* 0x000fe20000000011 */
[C---:B----4-:R-:W-:Y:S01]  /*6cb0*/  IMAD.WIDE R10, R13.reuse, 0x2, R4 ;  /* 0x000000020d0a7825 */ /* 0x050fe200078e0204 */
[----:B------:R-:W-:Y:S01]  /*6cc0*/  ISETP.GE.AND P0, PT, R12, UR7, PT ;  /* 0x000000070c007c0c */ /* 0x000fe2000bf06270 */
[----:B------:R2:W-:Y:S01]  /*6cd0*/  @P6 STG.E.U16 desc[UR22][R8.64], R28 ;  /* 0x0000001c08006986 */ /* 0x0005e2000c101516 */
[C---:B------:R-:W-:Y:S01]  /*6ce0*/  ISETP.LT.AND P6, PT, R0.reuse, UR6, !P4 ;  /* 0x0000000600007c0c */ /* 0x040fe2000e7c1270 */
[----:B------:R-:W-:Y:S01]  /*6cf0*/  VIADD R13, R13, UR10 ;  /* 0x0000000a0d0d7c36 */ /* 0x000fe20008000000 */
[C---:B------:R-:W-:Y:S01]  /*6d00*/  ISETP.LT.AND P4, PT, R3.reuse, UR6, !P4 ;  /* 0x0000000603007c0c */ /* 0x040fe2000e781270 */
[----:B------:R4:W-:Y:S01]  /*6d10*/  @P1 STG.E.U16 desc[UR22][R10.64], R16 ;  /* 0x000000100a001986 */ /* 0x0009e2000c101516 */
[----:B------:R-:W-:Y:S01]  /*6d20*/  ISETP.LT.AND P1, PT, R0, UR6, !P2 ;  /* 0x0000000600007c0c */ /* 0x000fe2000d721270 */
[----:B------:R-:W-:Y:S01]  /*6d30*/  VIADD R14, R2, 0x1b ;  /* 0x0000001b020e7836 */ /* 0x000fe20000000000 */
[----:B------:R-:W-:Y:S01]  /*6d40*/  ISETP.LT.AND P2, PT, R3, UR6, !P2 ;  /* 0x0000000603007c0c */ /* 0x000fe2000d741270 */
[C---:B-1----:R-:W-:Y:S01]  /*6d50*/  VIADD R15, R13.reuse, UR10 ;  /* 0x0000000a0d0f7c36 */ /* 0x042fe20008000000 */
[----:B------:R-:W-:Y:S01]  /*6d60*/  PRMT R18, R30, 0x7632, R18 ;  /* 0x000076321e127816 */ /* 0x000fe20000000012 */
[----:B------:R-:W-:Y:S01]  /*6d70*/  IMAD.WIDE R6, R13, 0x2, R68 ;  /* 0x000000020d067825 */ /* 0x000fe200078e0244 */
[----:B------:R-:W-:-:S02]  /*6d80*/  ISETP.GE.AND P3, PT, R14, UR7, PT ;  /* 0x000000070e007c0c */ /* 0x000fc4000bf66270 */
[----:B------:R-:W-:Y:S01]  /*6d90*/  F2FP.F16.F32.PACK_AB R48, R112, R48 ;  /* 0x000000307030723e */ /* 0x000fe200000000ff */
[----:B--2---:R-:W-:Y:S01]  /*6da0*/  IMAD.WIDE R8, R13, 0x2, R4 ;  /* 0x000000020d087825 */ /* 0x004fe200078e0204 */
[----:B------:R-:W-:Y:S02]  /*6db0*/  F2FP.F16.F32.PACK_AB R49, R113, R49 ;  /* 0x000000317131723e */ /* 0x000fe400000000ff */
[----:B------:R-:W-:Y:S01]  /*6dc0*/  F2FP.F16.F32.PACK_AB R50, R114, R50 ;  /* 0x000000327232723e */ /* 0x000fe200000000ff */
[----:B------:R-:W-:Y:S01]  /*6dd0*/  VIADD R14, R2, 0x1c ;  /* 0x0000001c020e7836 */ /* 0x000fe20000000000 */
[----:B------:R1:W-:Y:S01]  /*6de0*/  @P1 STG.E.U16 desc[UR22][R6.64], R29 ;  /* 0x0000001d06001986 */ /* 0x0003e2000c101516 */
[----:B----4-:R-:W-:Y:S01]  /*6df0*/  IMAD.WIDE R10, R15, 0x2, R68 ;  /* 0x000000020f0a7825 */ /* 0x010fe200078e0244 */
[----:B------:R-:W-:Y:S02]  /*6e00*/  F2FP.F16.F32.PACK_AB R51, R115, R51 ;  /* 0x000000337333723e */ /* 0x000fe400000000ff */
[----:B------:R2:W-:Y:S01]  /*6e10*/  @P2 STG.E.U16 desc[UR22][R8.64], R17 ;  /* 0x0000001108002986 */ /* 0x0005e2000c101516 */
[----:B------:R-:W-:Y:S01]  /*6e20*/  IMAD.WIDE R12, R15, 0x2, R4 ;  /* 0x000000020f0c7825 */ /* 0x000fe200078e0204 */
[----:B------:R-:W-:-:S02]  /*6e30*/  ISETP.GE.AND P5, PT, R14, UR7, PT ;  /* 0x000000070e007c0c */ /* 0x000fc4000bfa6270 */
[----:B------:R4:W-:Y:S01]  /*6e40*/  @P6 STG.E.U16 desc[UR22][R10.64], R30 ;  /* 0x0000001e0a006986 */ /* 0x0009e2000c101516 */
[----:B------:R-:W-:Y:S01]  /*6e50*/  VIADD R15, R15, UR10 ;  /* 0x0000000a0f0f7c36 */ /* 0x000fe20008000000 */
[----:B------:R-:W-:Y:S01]  /*6e60*/  ISETP.LT.AND P6, PT, R0, UR6, !P5 ;  /* 0x0000000600007c0c */ /* 0x000fe2000efc1270 */
[----:B------:R-:W-:Y:S01]  /*6e70*/  VIADD R16, R2, 0x1f ;  /* 0x0000001f02107836 */ /* 0x000fe20000000000 */
[----:B------:R5:W-:Y:S01]  /*6e80*/  @P4 STG.E.U16 desc[UR22][R12.64], R18 ;  /* 0x000000120c004986 */ /* 0x000be2000c101516 */
[----:B------:R-:W-:Y:S01]  /*6e90*/  ISETP.LT.AND P4, PT, R0, UR6, !P3 ;  /* 0x0000000600007c0c */ /* 0x000fe2000df81270 */
[----:B-1----:R-:W-:Y:S01]  /*6ea0*/  IMAD.WIDE R6, R15, 0x2, R68 ;  /* 0x000000020f067825 */ /* 0x002fe200078e0244 */
[C---:B------:R-:W-:Y:S02]  /*6eb0*/  ISETP.LT.AND P3, PT, R3.reuse, UR6, !P3 ;  /* 0x0000000603007c0c */ /* 0x040fe4000df61270 */
[----:B------:R-:W-:Y:S01]  /*6ec0*/  ISETP.LT.AND P5, PT, R3, UR6, !P5 ;  /* 0x0000000603007c0c */ /* 0x000fe2000efa1270 */
[C---:B--2---:R-:W-:Y:S01]  /*6ed0*/  VIADD R17, R15.reuse, UR10 ;  /* 0x0000000a0f117c36 */ /* 0x044fe20008000000 */
[----:B------:R-:W-:Y:S01]  /*6ee0*/  ISETP.GE.AND P2, PT, R16, UR7, PT ;  /* 0x0000000710007c0c */ /* 0x000fe2000bf46270 */
[----:B------:R-:W-:Y:S01]  /*6ef0*/  IMAD.WIDE R8, R15, 0x2, R4 ;  /* 0x000000020f087825 */ /* 0x000fe200078e0204 */
[----:B------:R-:W-:-:S02]  /*6f00*/  PRMT R15, R32, 0x7632, R15 ;  /* 0x00007632200f7816 */ /* 0x000fc4000000000f */
[----:B------:R-:W-:Y:S01]  /*6f10*/  PRMT R16, R33, 0x7632, R16 ;  /* 0x0000763221107816 */ /* 0x000fe20000000010 */
[----:B----4-:R-:W-:Y:S01]  /*6f20*/  IMAD.WIDE R10, R17, 0x2, R68 ;  /* 0x00000002110a7825 */ /* 0x010fe200078e0244 */
[----:B-----5:R-:W-:Y:S01]  /*6f30*/  PRMT R18, R31, 0x7632, R18 ;  /* 0x000076321f127816 */ /* 0x020fe20000000012 */
[----:B------:R1:W-:Y:S01]  /*6f40*/  @P4 STG.E.U16 desc[UR22][R6.64], R31 ;  /* 0x0000001f06004986 */ /* 0x0003e2000c101516 */
[----:B------:R-:W-:Y:S01]  /*6f50*/  F2FP.F16.F32.PACK_AB R52, R116, R52 ;  /* 0x000000347434723e */ /* 0x000fe200000000ff */
[----:B------:R-:W-:Y:S01]  /*6f60*/  VIADD R13, R17, UR10 ;  /* 0x0000000a110d7c36 */ /* 0x000fe20008000000 */
[----:B------:R-:W-:Y:S01]  /*6f70*/  F2FP.F16.F32.PACK_AB R53, R117, R53 ;  /* 0x000000357535723e */ /* 0x000fe200000000ff */
[----:B------:R2:W-:Y:S01]  /*6f80*/  @P3 STG.E.U16 desc[UR22][R8.64], R18 ;  /* 0x0000001208003986 */ /* 0x0005e2000c101516 */
[----:B------:R-:W-:Y:S01]  /*6f90*/  VIADD R14, R2, 0x1e ;  /* 0x0000001e020e7836 */ /* 0x000fe20000000000 */
        /* <DEDUP_REMOVED lines=21> */
[----:B-1----:R-:W-:Y:S01]  /*70f0*/  VIADD R15, R13, UR10 ;  /* 0x0000000a0d0f7c36 */ /* 0x002fe20008000000 */
[----:B------:R-:W-:Y:S01]  /*7100*/  F2FP.F16.F32.PACK_AB R55, R119, R55 ;  /* 0x000000377737723e */ /* 0x000fe200000000ff */
        /* <DEDUP_REMOVED lines=27> */
[C---:B----4-:R-:W-:Y:S01]  /*72c0*/  IMAD.WIDE R10, R17.reuse, 0x2, R68 ;  /* 0x00000002110a7825 */ /* 0x050fe200078e0244 */
        /* <DEDUP_REMOVED lines=18> */
[C---:B----4-:R-:W-:Y:S01]  /*73f0*/  IMAD.WIDE R10, R13.reuse, 0x2, R4 ;  /* 0x000000020d0a7825 */ /* 0x050fe200078e0204 */
        /* <DEDUP_REMOVED lines=40> */
[----:B------:R1:W-:Y:S02]  /*7680*/  @P1 STG.E.U16 desc[UR22][R6.64], R41 ;  /* 0x0000002906001986 */ /* 0x0003e4000c101516 */
[----:B------:R-:W-:Y:S02]  /*7690*/  VIADD R13, R17, UR10 ;  /* 0x0000000a110d7c36 */ /* 0x000fe40008000000 */
[----:B------:R2:W-:Y:S01]  /*76a0*/  @P2 STG.E.U16 desc[UR22][R8.64], R18 ;  /* 0x0000001208002986 */ /* 0x0005e2000c101516 */
[C---:B------:R-:W-:Y:S02]  /*76b0*/  VIADD R14, R2.reuse, 0x28 ;  /* 0x00000028020e7836 */ /* 0x040fe40000000000 */
        /* <DEDUP_REMOVED lines=21> */
[C---:B-1----:R-:W-:Y:S02]  /*7810*/  VIADD R15, R13.reuse, UR10 ;  /* 0x0000000a0d0f7c36 */ /* 0x042fe40008000000 */
[----:B------:R-:W-:Y:S02]  /*7820*/  VIADD R14, R2, 0x2b ;  /* 0x0000002b020e7836 */ /* 0x000fe40000000000 */
[----:B------:R-:W-:-:S03]  /*7830*/  IMAD.WIDE R6, R13, 0x2, R68 ;  /* 0x000000020d067825 */ /* 0x000fc600078e0244 */
[----:B------:R-:W-:Y:S01]  /*7840*/  ISETP.GE.AND P2, PT, R14, UR7, PT ;  /* 0x000000070e007c0c */ /* 0x000fe2000bf46270 */
[----:B--2---:R-:W-:Y:S01]  /*7850*/  IMAD.WIDE R8, R13, 0x2, R4 ;  /* 0x000000020d087825 */ /* 0x004fe200078e0204 */
[----:B------:R1:W-:Y:S03]  /*7860*/  @P3 STG.E.U16 desc[UR22][R6.64], R44 ;  /* 0x0000002c06003986 */ /* 0x0003e6000c101516 */
[C---:B----4-:R-:W-:Y:S01]  /*7870*/  IMAD.WIDE R10, R15.reuse, 0x2, R68 ;  /* 0x000000020f0a7825 */ /* 0x050fe200078e0244 */
[----:B------:R2:W-:Y:S01]  /*7880*/  @P5 STG.E.U16 desc[UR22][R8.64], R17 ;  /* 0x0000001108005986 */ /* 0x0005e2000c101516 */
[----:B------:R-:W-:Y:S02]  /*7890*/  ISETP.LT.AND P5, PT, R0, UR6, !P1 ;  /* 0x0000000600007c0c */ /* 0x000fe4000cfa1270 */
[----:B------:R-:W-:Y:S01]  /*78a0*/  IMAD.WIDE R12, R15, 0x2, R4 ;  /* 0x000000020f0c7825 */ /* 0x000fe200078e0204 */
[----:B------:R-:W-:Y:S01]  /*78b0*/  @P6 STG.E.U16 desc[UR22][R10.64], R45 ;  /* 0x0000002d0a006986 */ /* 0x000fe2000c101516 */
[----:B------:R-:W-:-:S02]  /*78c0*/  ISETP.LT.AND P1, PT, R3, UR6, !P1 ;  /* 0x0000000603007c0c */ /* 0x000fc4000cf21270 */
[----:B------:R-:W-:Y:S01]  /*78d0*/  VIADD R15, R15, UR10 ;  /* 0x0000000a0f0f7c36 */ /* 0x000fe20008000000 */
[----:B------:R-:W-:Y:S01]  /*78e0*/  ISETP.LT.AND P6, PT, R0, UR6, !P2 ;  /* 0x0000000600007c0c */ /* 0x000fe2000d7c1270 */
[----:B------:R4:W-:Y:S01]  /*78f0*/  @P0 STG.E.U16 desc[UR22][R12.64], R18 ;  /* 0x000000120c000986 */ /* 0x0009e2000c101516 */
[----:B------:R-:W-:Y:S01]  /*7900*/  ISETP.LT.AND P2, PT, R3, UR6, !P2 ;  /* 0x0000000603007c0c */ /* 0x000fe2000d741270 */
[----:B-1----:R-:W-:-:S04]  /*7910*/  IMAD.WIDE R6, R15, 0x2, R68 ;  /* 0x000000020f067825 */ /* 0x002fc800078e0244 */
[C---:B--2---:R-:W-:Y:S01]  /*7920*/  VIADD R17, R15.reuse, UR10 ;  /* 0x0000000a0f117c36 */ /* 0x044fe20008000000 */
[----:B------:R1:W-:Y:S01]  /*7930*/  @P5 STG.E.U16 desc[UR22][R6.64], R46 ;  /* 0x0000002e06005986 */ /* 0x0003e2000c101516 */
[----:B------:R-:W-:Y:S01]  /*7940*/  IMAD.WIDE R8, R15, 0x2, R4 ;  /* 0x000000020f087825 */ /* 0x000fe200078e0204 */
[----:B------:R-:W-:Y:S02]  /*7950*/  PRMT R15, R47, 0x7632, R15 ;  /* 0x000076322f0f7816 */ /* 0x000fe4000000000f */
[----:B----4-:R-:W-:Y:S01]  /*7960*/  PRMT R18, R46, 0x7632, R18 ;  /* 0x000076322e127816 */ /* 0x010fe20000000012 */
[----:B------:R-:W-:-:S04]  /*7970*/  IMAD.WIDE R10, R17, 0x2, R68 ;  /* 0x00000002110a7825 */ /* 0x000fc800078e0244 */
[----:B------:R2:W-:Y:S01]  /*7980*/  @P1 STG.E.U16 desc[UR22][R8.64], R18 ;  /* 0x0000001208001986 */ /* 0x0005e2000c101516 */
[----:B------:R-:W-:Y:S02]  /*7990*/  VIADD R16, R2, 0x2e ;  /* 0x0000002e02107836 */ /* 0x000fe40000000000 */
[----:B------:R-:W-:Y:S01]  /*79a0*/  VIADD R13, R17, UR10 ;  /* 0x0000000a110d7c36 */ /* 0x000fe20008000000 */
[----:B------:R4:W-:Y:S01]  /*79b0*/  @P6 STG.E.U16 desc[UR22][R10.64], R47 ;  /* 0x0000002f0a006986 */ /* 0x0009e2000c101516 */
[----:B------:R-:W-:Y:S01]  /*79c0*/  ISETP.LT.AND P6, PT, R0, UR6, !P4 ;  /* 0x0000000600007c0c */ /* 0x000fe2000e7c1270 */
[----:B------:R-:W-:Y:S01]  /*79d0*/  VIADD R14, R2, 0x2d ;  /* 0x0000002d020e7836 */ /* 0x000fe20000000000 */
[----:B------:R-:W-:Y:S01]  /*79e0*/  ISETP.LT.AND P4, PT, R3, UR6, !P4 ;  /* 0x0000000603007c0c */ /* 0x000fe2000e781270 */
[----:B-1----:R-:W-:Y:S01]  /*79f0*/  IMAD.WIDE R6, R17, 0x2, R4 ;  /* 0x0000000211067825 */ /* 0x002fe200078e0204 */
[----:B------:R-:W-:Y:S02]  /*7a00*/  ISETP.GE.AND P0, PT, R16, UR7, PT ;  /* 0x0000000710007c0c */ /* 0x000fe4000bf06270 */
[----:B------:R-:W-:Y:S01]  /*7a10*/  PRMT R16, R48, 0x7632, R16 ;  /* 0x0000763230107816 */ /* 0x000fe20000000010 */
[----:B--2---:R-:W-:Y:S01]  /*7a20*/  IMAD.WIDE R8, R13, 0x2, R68 ;  /* 0x000000020d087825 */ /* 0x004fe200078e0244 */
[----:B------:R-:W-:Y:S01]  /*7a30*/  ISETP.GE.AND P3, PT, R14, UR7, PT ;  /* 0x000000070e007c0c */ /* 0x000fe2000bf66270 */
[----:B------:R1:W-:Y:S01]  /*7a40*/  @P2 STG.E.U16 desc[UR22][R6.64], R15 ;  /* 0x0000000f06002986 */ /* 0x0003e2000c101516 */
[----:B------:R-:W-:Y:S01]  /*7a50*/  PRMT R17, R49, 0x7632, R17 ;  /* 0x0000763231117816 */ /* 0x000fe20000000011 */
        /* <DEDUP_REMOVED lines=10> */
[----:B-1----:R-:W-:-:S03]  /*7b00*/  IMAD.WIDE R6, R13, 0x2, R68 ;  /* 0x000000020d067825 */ /* 0x002fc600078e0244 */
[----:B------:R-:W-:Y:S01]  /*7b10*/  ISETP.GE.AND P5, PT, R14, UR7, PT ;  /* 0x000000070e007c0c */ /* 0x000fe2000bfa6270 */
[----:B--2---:R-:W-:-:S04]  /*7b20*/  IMAD.WIDE R8, R13, 0x2, R4 ;  /* 0x000000020d087825 */ /* 0x004fc800078e0204 */
[C---:B------:R-:W-:Y:S02]  /*7b30*/  VIADD R12, R2.reuse, 0x31 ;  /* 0x00000031020c7836 */ /* 0x040fe40000000000 */
[----:B------:R-:W-:Y:S01]  /*7b40*/  VIADD R15, R13, UR10 ;  /* 0x0000000a0d0f7c36 */ /* 0x000fe20008000000 */
[----:B------:R1:W-:Y:S01]  /*7b50*/  @P4 STG.E.U16 desc[UR22][R6.64], R49 ;  /* 0x0000003106004986 */ /* 0x0003e2000c101516 */
[----:B------:R-:W-:Y:S01]  /*7b60*/  VIADD R14, R2, 0x30 ;  /* 0x00000030020e7836 */ /* 0x000fe20000000000 */
[----:B------:R-:W-:Y:S01]  /*7b70*/  ISETP.GE.AND P2, PT, R12, UR7, PT ;  /* 0x000000070c007c0c */ /* 0x000fe2000bf46270 */
[----:B----4-:R-:W-:Y:S01]  /*7b80*/  IMAD.WIDE R10, R15, 0x2, R68 ;  /* 0x000000020f0a7825 */ /* 0x010fe200078e0244 */
[----:B------:R2:W-:Y:S01]  /*7b90*/  @P3 STG.E.U16 desc[UR22][R8.64], R17 ;  /* 0x0000001108003986 */ /* 0x0005e2000c101516 */
[----:B------:R-:W-:Y:S02]  /*7ba0*/  ISETP.LT.AND P3, PT, R0, UR6, !P5 ;  /* 0x0000000600007c0c */ /* 0x000fe4000ef61270 */
[----:B------:R-:W-:Y:S01]  /*7bb0*/  ISETP.LT.AND P5, PT, R3, UR6, !P5 ;  /* 0x0000000603007c0c */ /* 0x000fe2000efa1270 */
[C---:B------:R-:W-:Y:S01]  /*7bc0*/  IMAD.WIDE R12, R15.reuse, 0x2, R4 ;  /* 0x000000020f0c7825 */ /* 0x040fe200078e0204 */
[----:B------:R-:W-:Y:S01]  /*7bd0*/  ISETP.GE.AND P1, PT, R14, UR7, PT ;  /* 0x000000070e007c0c */ /* 0x000fe2000bf26270 */
[----:B------:R-:W-:Y:S02]  /*7be0*/  @P6 STG.E.U16 desc[UR22][R10.64], R50 ;  /* 0x000000320a006986 */ /* 0x000fe4000c101516 */
[----:B------:R-:W-:Y:S01]  /*7bf0*/  VIADD R15, R15, UR10 ;  /* 0x0000000a0f0f7c36 */ /* 0x000fe20008000000 */
[----:B------:R-:W-:Y:S01]  /*7c00*/  ISETP.LT.AND P6, PT, R0, UR6, !P1 ;  /* 0x0000000600007c0c */ /* 0x000fe2000cfc1270 */
[----:B------:R4:W-:Y:S01]  /*7c10*/  @P0 STG.E.U16 desc[UR22][R12.64], R18 ;  /* 0x000000120c000986 */ /* 0x0009e2000c101516 */
[----:B------:R-:W-:Y:S01]  /*7c20*/  ISETP.LT.AND P1, PT, R3, UR6, !P1 ;  /* 0x0000000603007c0c */ /* 0x000fe2000cf21270 */
[----:B-1----:R-:W-:-:S04]  /*7c30*/  IMAD.WIDE R6, R15, 0x2, R68 ;  /* 0x000000020f067825 */ /* 0x002fc800078e0244 */
[C---:B--2---:R-:W-:Y:S01]  /*7c40*/  IMAD.WIDE R8, R15.reuse, 0x2, R4 ;  /* 0x000000020f087825 */ /* 0x044fe200078e0204 */
[----:B------:R1:W-:Y:S03]  /*7c50*/  @P3 STG.E.U16 desc[UR22][R6.64], R51 ;  /* 0x0000003306003986 */ /* 0x0003e6000c101516 */
[----:B------:R-:W-:Y:S01]  /*7c60*/  VIADD R17, R15, UR10 ;  /* 0x0000000a0f117c36 */ /* 0x000fe20008000000 */
[----:B------:R-:W-:Y:S01]  /*7c70*/  PRMT R15, R52, 0x7632, R15 ;  /* 0x00007632340f7816 */ /* 0x000fe2000000000f */
[----:B------:R-:W-:Y:S01]  /*7c80*/  VIADD R14, R2, 0x32 ;  /* 0x00000032020e7836 */ /* 0x000fe20000000000 */
[----:B----4-:R-:W-:Y:S01]  /*7c90*/  PRMT R18, R51, 0x7632, R18 ;  /* 0x0000763233127816 */ /* 0x010fe20000000012 */
[----:B------:R-:W-:-:S03]  /*7ca0*/  IMAD.WIDE R10, R17, 0x2, R68 ;  /* 0x00000002110a7825 */ /* 0x000fc600078e0244 */
[----:B------:R-:W-:Y:S01]  /*7cb0*/  ISETP.GE.AND P4, PT, R14, UR7, PT ;  /* 0x000000070e007c0c */ /* 0x000fe2000bf86270 */
[----:B------:R2:W-:Y:S01]  /*7cc0*/  @P5 STG.E.U16 desc[UR22][R8.64], R18 ;  /* 0x0000001208005986 */ /* 0x0005e2000c101516 */
[----:B------:R-:W-:Y:S01]  /*7cd0*/  ISETP.LT.AND P5, PT, R0, UR6, !P2 ;  /* 0x0000000600007c0c */ /* 0x000fe2000d7a1270 */
[----:B------:R-:W-:Y:S02]  /*7ce0*/  VIADD R13, R17, UR10 ;  /* 0x0000000a110d7c36 */ /* 0x000fe40008000000 */
[----:B------:R4:W-:Y:S01]  /*7cf0*/  @P6 STG.E.U16 desc[UR22][R10.64], R52 ;  /* 0x000000340a006986 */ /* 0x0009e2000c101516 */
[----:B------:R-:W-:Y:S01]  /*7d00*/  ISETP.LT.AND P6, PT, R3, UR6, !P2 ;  /* 0x0000000603007c0c */ /* 0x000fe2000d7c1270 */
[----:B-1----:R-:W-:Y:S01]  /*7d10*/  IMAD.WIDE R6, R17, 0x2, R4 ;  /* 0x0000000211067825 */ /* 0x002fe200078e0204 */
[----:B------:R-:W-:-:S03]  /*7d20*/  PRMT R17, R54, 0x7632, R17 ;  /* 0x0000763236117816 */ /* 0x000fc60000000011 */
[----:B------:R-:W-:Y:S01]  /*7d30*/  VIADD R16, R2, 0x33 ;  /* 0x0000003302107836 */ /* 0x000fe20000000000 */
[----:B------:R1:W-:Y:S01]  /*7d40*/  @P1 STG.E.U16 desc[UR22][R6.64], R15 ;  /* 0x0000000f06001986 */ /* 0x0003e2000c101516 */
[----:B--2---:R-:W-:Y:S01]  /*7d50*/  IMAD.WIDE R8, R13, 0x2, R68 ;  /* 0x000000020d087825 */ /* 0x004fe200078e0244 */
[----:B------:R-:W-:Y:S02]  /*7d60*/  PRMT R18, R55, 0x7632, R18 ;  /* 0x0000763237127816 */ /* 0x000fe40000000012 */
[----:B------:R-:W-:Y:S01]  /*7d70*/  ISETP.GE.AND P0, PT, R16, UR7, PT ;  /* 0x0000000710007c0c */ /* 0x000fe2000bf06270 */
[----:B----4-:R-:W-:Y:S01]  /*7d80*/  IMAD.WIDE R10, R13, 0x2, R4 ;  /* 0x000000020d0a7825 */ /* 0x010fe200078e0204 */
[----:B------:R2:W-:Y:S01]  /*7d90*/  @P5 STG.E.U16 desc[UR22][R8.64], R53 ;  /* 0x0000003508005986 */ /* 0x0005e2000c101516 */
[----:B------:R-:W-:Y:S02]  /*7da0*/  PRMT R16, R53, 0x7632, R16 ;  /* 0x0000763235107816 */ /* 0x000fe40000000010 */
[----:B------:R-:W-:Y:S01]  /*7db0*/  ISETP.LT.AND P5, PT, R0, UR6, !P4 ;  /* 0x0000000600007c0c */ /* 0x000fe2000e7a1270 */
[----:B------:R-:W-:Y:S01]  /*7dc0*/  VIADD R13, R13, UR10 ;  /* 0x0000000a0d0d7c36 */ /* 0x000fe20008000000 */
[----:B------:R-:W-:Y:S01]  /*7dd0*/  ISETP.LT.AND P4, PT, R3, UR6, !P4 ;  /* 0x0000000603007c0c */ /* 0x000fe2000e781270 */
[----:B------:R-:W-:Y:S01]  /*7de0*/  VIADD R14, R2, 0x34 ;  /* 0x00000034020e7836 */ /* 0x000fe20000000000 */
[----:B------:R4:W-:Y:S01]  /*7df0*/  @P6 STG.E.U16 desc[UR22][R10.64], R16 ;  /* 0x000000100a006986 */ /* 0x0009e2000c101516 */
[----:B------:R-:W-:Y:S01]  /*7e00*/  ISETP.LT.AND P6, PT, R0, UR6, !P0 ;  /* 0x0000000600007c0c */ /* 0x000fe2000c7c1270 */
[----:B-1----:R-:W-:Y:S01]  /*7e10*/  IMAD.WIDE R6, R13, 0x2, R68 ;  /* 0x000000020d067825 */ /* 0x002fe200078e0244 */
[----:B------:R-:W-:-:S02]  /*7e20*/  ISETP.LT.AND P0, PT, R3, UR6, !P0 ;  /* 0x0000000603007c0c */ /* 0x000fc4000c701270 */
[----:B------:R-:W-:Y:S01]  /*7e30*/  ISETP.GE.AND P3, PT, R14, UR7, PT ;  /* 0x000000070e007c0c */ /* 0x000fe2000bf66270 */
[----:B--2---:R-:W-:-:S03]  /*7e40*/  IMAD.WIDE R8, R13, 0x2, R4 ;  /* 0x000000020d087825 */ /* 0x004fc600078e0204 */
[----:B------:R1:W-:Y:S01]  /*7e50*/  @P5 STG.E.U16 desc[UR22][R6.64], R54 ;  /* 0x0000003606005986 */ /* 0x0003e2000c101516 */
[----:B------:R-:W-:Y:S02]  /*7e60*/  VIADD R15, R13, UR10 ;  /* 0x0000000a0d0f7c36 */ /* 0x000fe40008000000 */
[C---:B------:R-:W-:Y:S01]  /*7e70*/  VIADD R14, R2.reuse, 0x35 ;  /* 0x00000035020e7836 */ /* 0x040fe20000000000 */
[----:B------:R2:W-:Y:S01]  /*7e80*/  @P4 STG.E.U16 desc[UR22][R8.64], R17 ;  /* 0x0000001108004986 */ /* 0x0005e2000c101516 */
[----:B------:R-:W-:Y:S01]  /*7e90*/  VIADD R12, R2, 0x36 ;  /* 0x00000036020c7836 */ /* 0x000fe20000000000 */
[----:B------:R-:W-:Y:S01]  /*7ea0*/  ISETP.LT.AND P4, PT, R0, UR6, !P3 ;  /* 0x0000000600007c0c */ /* 0x000fe2000df81270 */
[----:B----4-:R-:W-:Y:S01]  /*7eb0*/  IMAD.WIDE R10, R15, 0x2, R68 ;  /* 0x000000020f0a7825 */ /* 0x010fe200078e0244 */
[----:B------:R-:W-:Y:S02]  /*7ec0*/  ISETP.GE.AND P2, PT, R14, UR7, PT ;  /* 0x000000070e007c0c */ /* 0x000fe4000bf46270 */
[----:B------:R-:W-:Y:S01]  /*7ed0*/  ISETP.LT.AND P3, PT, R3, UR6, !P3 ;  /* 0x0000000603007c0c */ /* 0x000fe2000df61270 */
[----:B------:R-:W-:Y:S01]  /*7ee0*/  VIADD R14, R2, 0x37 ;  /* 0x00000037020e7836 */ /* 0x000fe20000000000 */
[----:B------:R-:W-:Y:S01]  /*7ef0*/  ISETP.GE.AND P1, PT, R12, UR7, PT ;  /* 0x000000070c007c0c */ /* 0x000fe2000bf26270 */
[----:B------:R-:W-:Y:S01]  /*7f00*/  IMAD.WIDE R12, R15, 0x2, R4 ;  /* 0x000000020f0c7825 */ /* 0x000fe200078e0204 */
[----:B------:R-:W-:Y:S01]  /*7f10*/  @P6 STG.E.U16 desc[UR22][R10.64], R55 ;  /* 0x000000370a006986 */ /* 0x000fe2000c101516 */
[----:B------:R-:W-:-:S02]  /*7f20*/  ISETP.LT.AND P6, PT, R0, UR6, !P2 ;  /* 0x0000000600007c0c */ /* 0x000fc4000d7c1270 */
[----:B------:R-:W-:Y:S01]  /*7f30*/  VIADD R15, R15, UR10 ;  /* 0x0000000a0f0f7c36 */ /* 0x000fe20008000000 */
[----:B------:R4:W-:Y:S01]  /*7f40*/  @P0 STG.E.U16 desc[UR22][R12.64], R18 ;  /* 0x000000120c000986 */ /* 0x0009e2000c101516 */
[----:B------:R-:W-:Y:S01]  /*7f50*/  ISETP.LT.AND P2, PT, R3, UR6, !P2 ;  /* 0x0000000603007c0c */ /* 0x000fe2000d741270 */
[----:B------:R-:W-:Y:S01]  /*7f60*/  VIADD R16, R2, 0x38 ;  /* 0x0000003802107836 */ /* 0x000fe20000000000 */
[----:B------:R-:W-:Y:S01]  /*7f70*/  ISETP.GE.AND P5, PT, R14, UR7, PT ;  /* 0x000000070e007c0c */ /* 0x000fe2000bfa6270 */
[----:B-1----:R-:W-:-:S03]  /*7f80*/  IMAD.WIDE R6, R15, 0x2, R68 ;  /* 0x000000020f067825 */ /* 0x002fc600078e0244 */
[----:B------:R-:W-:Y:S01]  /*7f90*/  ISETP.GE.AND P0, PT, R16, UR7, PT ;  /* 0x0000000710007c0c */ /* 0x000fe2000bf06270 */
[C---:B--2---:R-:W-:Y:S01]  /*7fa0*/  VIADD R17, R15.reuse, UR10 ;  /* 0x0000000a0f117c36 */ /* 0x044fe20008000000 */
[----:B------:R1:W-:Y:S01]  /*7fb0*/  @P4 STG.E.U16 desc[UR22][R6.64], R56 ;  /* 0x0000003806004986 */ /* 0x0003e2000c101516 */
[----:B------:R-:W-:Y:S01]  /*7fc0*/  IMAD.WIDE R8, R15, 0x2, R4 ;  /* 0x000000020f087825 */ /* 0x000fe200078e0204 */
[----:B------:R-:W-:Y:S02]  /*7fd0*/  PRMT R15, R57, 0x7632, R15 ;  /* 0x00007632390f7816 */ /* 0x000fe4000000000f */
[----:B----4-:R-:W-:Y:S01]  /*7fe0*/  PRMT R18, R56, 0x7632, R18 ;  /* 0x0000763238127816 */ /* 0x010fe20000000012 */
[----:B------:R-:W-:Y:S01]  /*7ff0*/  IMAD.WIDE R10, R17, 0x2, R68 ;  /* 0x00000002110a7825 */ /* 0x000fe200078e0244 */
[----:B------:R-:W-:-:S03]  /*8000*/  PRMT R16, R58, 0x7632, R16 ;  /* 0x000076323a107816 */ /* 0x000fc60000000010 */
        /* <DEDUP_REMOVED lines=9> */
[C---:B--2---:R-:W-:Y:S01]  /*80a0*/  IMAD.WIDE R8, R13.reuse, 0x2, R68 ;  /* 0x000000020d087825 */ /* 0x044fe200078e0244 */
[----:B------:R-:W-:Y:S02]  /*80b0*/  PRMT R18, R60, 0x7632, R18 ;  /* 0x000076323c127816 */ /* 0x000fe40000000012 */
[----:B------:R-:W-:Y:S01]  /*80c0*/  ISETP.GE.AND P4, PT, R14, UR7, PT ;  /* 0x000000070e007c0c */ /* 0x000fe2000bf86270 */
[----:B----4-:R-:W-:Y:S01]  /*80d0*/  IMAD.WIDE R10, R13, 0x2, R4 ;  /* 0x000000020d0a7825 */ /* 0x010fe200078e0204 */
[----:B------:R2:W-:Y:S01]  /*80e0*/  @P3 STG.E.U16 desc[UR22][R8.64], R58 ;  /* 0x0000003a08003986 */ /* 0x0005e2000c101516 */
[C---:B------:R-:W-:Y:S02]  /*80f0*/  ISETP.LT.AND P3, PT, R0.reuse, UR6, !P5 ;  /* 0x0000000600007c0c */ /* 0x040fe4000ef61270 */
[----:B------:R-:W-:Y:S01]  /*8100*/  ISETP.LT.AND P5, PT, R3, UR6, !P5 ;  /* 0x0000000603007c0c */ /* 0x000fe2000efa1270 */
[----:B------:R4:W-:Y:S01]  /*8110*/  @P6 STG.E.U16 desc[UR22][R10.64], R16 ;  /* 0x000000100a006986 */ /* 0x0009e2000c101516 */
[----:B------:R-:W-:Y:S01]  /*8120*/  ISETP.LT.AND P6, PT, R0, UR6, !P0 ;  /* 0x0000000600007c0c */ /* 0x000fe2000c7c1270 */
[----:B------:R-:W-:Y:S01]  /*8130*/  VIADD R13, R13, UR10 ;  /* 0x0000000a0d0d7c36 */ /* 0x000fe20008000000 */
[----:B------:R-:W-:Y:S01]  /*8140*/  ISETP.LT.AND P0, PT, R3, UR6, !P0 ;  /* 0x0000000603007c0c */ /* 0x000fe2000c701270 */
[----:B------:R-:W-:-:S02]  /*8150*/  VIADD R14, R2, 0x3a ;  /* 0x0000003a020e7836 */ /* 0x000fc40000000000 */
[C---:B-1----:R-:W-:Y:S02]  /*8160*/  VIADD R15, R13.reuse, UR10 ;  /* 0x0000000a0d0f7c36 */ /* 0x042fe40008000000 */
[----:B------:R-:W-:Y:S01]  /*8170*/  IMAD.WIDE R6, R13, 0x2, R68 ;  /* 0x000000020d067825 */ /* 0x000fe200078e0244 */
[----:B------:R-:W-:-:S03]  /*8180*/  ISETP.GE.AND P1, PT, R14, UR7, PT ;  /* 0x000000070e007c0c */ /* 0x000fc6000bf26270 */
[----:B--2---:R-:W-:Y:S01]  /*8190*/  IMAD.WIDE R8, R13, 0x2, R4 ;  /* 0x000000020d087825 */ /* 0x004fe200078e0204 */
[----:B------:R-:W-:Y:S03]  /*81a0*/  @P3 STG.E.U16 desc[UR22][R6.64], R59 ;  /* 0x0000003b06003986 */ /* 0x000fe6000c101516 */
[----:B------:R-:W-:Y:S01]  /*81b0*/  VIADD R12, R2, 0x3b ;  /* 0x0000003b020c7836 */ /* 0x000fe20000000000 */
[----:B------:R1:W-:Y:S01]  /*81c0*/  @P5 STG.E.U16 desc[UR22][R8.64], R17 ;  /* 0x0000001108005986 */ /* 0x0003e2000c101516 */
[C---:B----4-:R-:W-:Y:S01]  /*81d0*/  IMAD.WIDE R10, R15.reuse, 0x2, R68 ;  /* 0x000000020f0a7825 */ /* 0x050fe200078e0244 */
[----:B------:R-:W-:Y:S02]  /*81e0*/  ISETP.LT.AND P5, PT, R0, UR6, !P4 ;  /* 0x0000000600007c0c */ /* 0x000fe4000e7a1270 */
[----:B------:R-:W-:Y:S01]  /*81f0*/  ISETP.GE.AND P2, PT, R12, UR7, PT ;  /* 0x000000070c007c0c */ /* 0x000fe2000bf46270 */
[----:B------:R-:W-:Y:S01]  /*8200*/  IMAD.WIDE R12, R15, 0x2, R4 ;  /* 0x000000020f0c7825 */ /* 0x000fe200078e0204 */
[----:B------:R-:W-:Y:S01]  /*8210*/  ISETP.LT.AND P4, PT, R3, UR6, !P4 ;  /* 0x0000000603007c0c */ /* 0x000fe2000e781270 */
[----:B------:R2:W-:Y:S01]  /*8220*/  @P6 STG.E.U16 desc[UR22][R10.64], R60 ;  /* 0x0000003c0a006986 */ /* 0x0005e2000c101516 */
[----:B------:R-:W-:Y:S01]  /*8230*/  ISETP.LT.AND P6, PT, R0, UR6, !P1 ;  /* 0x0000000600007c0c */ /* 0x000fe2000cfc1270 */
[----:B------:R-:W-:Y:S01]  /*8240*/  VIADD R15, R15, UR10 ;  /* 0x0000000a0f0f7c36 */ /* 0x000fe20008000000 */
[----:B------:R-:W-:Y:S01]  /*8250*/  ISETP.LT.AND P1, PT, R3, UR6, !P1 ;  /* 0x0000000603007c0c */ /* 0x000fe2000cf21270 */
[----:B------:R-:W-:Y:S01]  /*8260*/  VIADD R14, R2, 0x3c ;  /* 0x0000003c020e7836 */ /* 0x000fe20000000000 */
[----:B------:R4:W-:Y:S01]  /*8270*/  @P0 STG.E.U16 desc[UR22][R12.64], R18 ;  /* 0x000000120c000986 */ /* 0x0009e2000c101516 */
[----:B-1----:R-:W-:-:S02]  /*8280*/  VIADD R17, R15, UR10 ;  /* 0x0000000a0f117c36 */ /* 0x002fc40008000000 */
[----:B------:R-:W-:Y:S01]  /*8290*/  IMAD.WIDE R6, R15, 0x2, R68 ;  /* 0x000000020f067825 */ /* 0x000fe200078e0244 */
[----:B------:R-:W-:-:S03]  /*82a0*/  ISETP.GE.AND P3, PT, R14, UR7, PT ;  /* 0x000000070e007c0c */ /* 0x000fc6000bf66270 */
[----:B------:R-:W-:Y:S01]  /*82b0*/  IMAD.WIDE R8, R15, 0x2, R4 ;  /* 0x000000020f087825 */ /* 0x000fe200078e0204 */
[----:B------:R1:W-:Y:S03]  /*82c0*/  @P5 STG.E.U16 desc[UR22][R6.64], R61 ;  /* 0x0000003d06005986 */ /* 0x0003e6000c101516 */
[----:B--2---:R-:W-:Y:S01]  /*82d0*/  IMAD.WIDE R10, R17, 0x2, R68 ;  /* 0x00000002110a7825 */ /* 0x004fe200078e0244 */
[----:B----4-:R-:W-:-:S03]  /*82e0*/  PRMT R12, R61, 0x7632, R12 ;  /* 0x000076323d0c7816 */ /* 0x010fc6000000000c */
[----:B------:R-:W-:Y:S02]  /*82f0*/  VIADD R14, R2, 0x3e ;  /* 0x0000003e020e7836 */ /* 0x000fe40000000000 */
[----:B------:R2:W-:Y:S01]  /*8300*/  @P4 STG.E.U16 desc[UR22][R8.64], R12 ;  /* 0x0000000c08004986 */ /* 0x0005e2000c101516 */
[C---:B------:R-:W-:Y:S01]  /*8310*/  ISETP.LT.AND P4, PT, R0.reuse, UR6, !P2 ;  /* 0x0000000600007c0c */ /* 0x040fe2000d781270 */
[----:B------:R-:W-:Y:S01]  /*8320*/  VIADD R13, R17, UR10 ;  /* 0x0000000a110d7c36 */ /* 0x000fe20008000000 */
[----:B------:R-:W-:Y:S01]  /*8330*/  ISETP.LT.AND P2, PT, R3, UR6, !P2 ;  /* 0x0000000603007c0c */ /* 0x000fe2000d741270 */
[----:B------:R4:W-:Y:S01]  /*8340*/  @P6 STG.E.U16 desc[UR22][R10.64], R62 ;  /* 0x0000003e0a006986 */ /* 0x0009e2000c101516 */
[----:B------:R-:W-:Y:S01]  /*8350*/  ISETP.LT.AND P6, PT, R0, UR6, !P3 ;  /* 0x0000000600007c0c */ /* 0x000fe2000dfc1270 */
[----:B------:R-:W-:Y:S01]  /*8360*/  VIADD R16, R2, 0x3d ;  /* 0x0000003d02107836 */ /* 0x000fe20000000000 */
[----:B------:R-:W-:Y:S01]  /*8370*/  ISETP.GE.AND P5, PT, R14, UR7, PT ;  /* 0x000000070e007c0c */ /* 0x000fe2000bfa6270 */
[----:B------:R-:W-:Y:S01]  /*8380*/  VIADD R15, R13, UR10 ;  /* 0x0000000a0d0f7c36 */ /* 0x000fe20008000000 */
[----:B------:R-:W-:Y:S01]  /*8390*/  PRMT R14, R62, 0x7632, R14 ;  /* 0x000076323e0e7816 */ /* 0x000fe2000000000e */
[----:B-1----:R-:W-:Y:S01]  /*83a0*/  IMAD.WIDE R6, R17, 0x2, R4 ;  /* 0x0000000211067825 */ /* 0x002fe200078e0204 */
[----:B------:R-:W-:-:S02]  /*83b0*/  ISETP.GE.AND P0, PT, R16, UR7, PT ;  /* 0x0000000710007c0c */ /* 0x000fc4000bf06270 */
[----:B------:R-:W-:Y:S01]  /*83c0*/  PRMT R16, R63, 0x7632, R16 ;  /* 0x000076323f107816 */ /* 0x000fe20000000010 */
[----:B--2---:R-:W-:Y:S01]  /*83d0*/  IMAD.WIDE R8, R13, 0x2, R68 ;  /* 0x000000020d087825 */ /* 0x004fe200078e0244 */
[----:B------:R1:W-:Y:S01]  /*83e0*/  @P1 STG.E.U16 desc[UR22][R6.64], R14 ;  /* 0x0000000e06001986 */ /* 0x0003e2000c101516 */
[----:B------:R-:W-:Y:S02]  /*83f0*/  ISETP.LT.AND P3, PT, R3, UR6, !P3 ;  /* 0x0000000603007c0c */ /* 0x000fe4000df61270 */
[----:B----4-:R-:W-:Y:S01]  /*8400*/  IMAD.WIDE R10, R13, 0x2, R4 ;  /* 0x000000020d0a7825 */ /* 0x010fe200078e0204 */
[----:B------:R2:W-:Y:S01]  /*8410*/  @P4 STG.E.U16 desc[UR22][R8.64], R63 ;  /* 0x0000003f08004986 */ /* 0x0005e2000c101516 */
[----:B------:R-:W-:Y:S02]  /*8420*/  ISETP.LT.AND P4, PT, R0, UR6, !P5 ;  /* 0x0000000600007c0c */ /* 0x000fe4000ef81270 */
[----:B------:R-:W-:Y:S01]  /*8430*/  IMAD.WIDE R12, R15, 0x2, R68 ;  /* 0x000000020f0c7825 */ /* 0x000fe200078e0244 */
[----:B------:R-:W-:Y:S01]  /*8440*/  @P2 STG.E.U16 desc[UR22][R10.64], R16 ;  /* 0x000000100a002986 */ /* 0x000fe2000c101516 */
[----:B------:R-:W-:-:S02]  /*8450*/  ISETP.LT.AND P5, PT, R3, UR6, !P5 ;  /* 0x0000000603007c0c */ /* 0x000fc4000efa1270 */
[----:B------:R-:W-:Y:S01]  /*8460*/  VIADD R2, R2, 0x3f ;  /* 0x0000003f02027836 */ /* 0x000fe20000000000 */
[----:B------:R4:W-:Y:S01]  /*8470*/  @P6 STG.E.U16 desc[UR22][R12.64], R64 ;  /* 0x000000400c006986 */ /* 0x0009e2000c101516 */
[----:B------:R-:W-:Y:S01]  /*8480*/  ISETP.LT.AND P6, PT, R0, UR6, !P0 ;  /* 0x0000000600007c0c */ /* 0x000fe2000c7c1270 */
[----:B------:R-:W-:Y:S01]  /*8490*/  VIADD R17, R15, UR10 ;  /* 0x0000000a0f117c36 */ /* 0x000fe20008000000 */
[----:B------:R-:W-:Y:S02]  /*84a0*/  ISETP.LT.AND P0, PT, R3, UR6, !P0 ;  /* 0x0000000603007c0c */ /* 0x000fe4000c701270 */
[----:B------:R-:W-:Y:S01]  /*84b0*/  ISETP.GE.AND P1, PT, R2, UR7, PT ;  /* 0x0000000702007c0c */ /* 0x000fe2000bf26270 */
[----:B-1----:R-:W-:Y:S01]  /*84c0*/  IMAD.WIDE R6, R17, 0x2, R68 ;  /* 0x0000000211067825 */ /* 0x002fe200078e0244 */
[----:B------:R-:W-:Y:S02]  /*84d0*/  PRMT R14, R67, 0x7632, R14 ;  /* 0x00007632430e7816 */ /* 0x000fe4000000000e */
[----:B------:R-:W-:Y:S01]  /*84e0*/  ISETP.LT.AND P2, PT, R0, UR6, !P1 ;  /* 0x0000000600007c0c */ /* 0x000fe2000cf41270 */
[----:B--2---:R-:W-:Y:S01]  /*84f0*/  IMAD.WIDE R8, R17, 0x2, R4 ;  /* 0x0000000211087825 */ /* 0x004fe200078e0204 */
[----:B------:R-:W-:-:S02]  /*8500*/  ISETP.LT.AND P1, PT, R3, UR6, !P1 ;  /* 0x0000000603007c0c */ /* 0x000fc4000cf21270 */
[----:B------:R-:W-:Y:S01]  /*8510*/  PRMT R0, R64, 0x7632, R0 ;  /* 0x0000763240007816 */ /* 0x000fe20000000000 */
[----:B------:R-:W-:-:S04]  /*8520*/  IMAD.WIDE R2, R15, 0x2, R4 ;  /* 0x000000020f027825 */ /* 0x000fc800078e0204 */
[----:B----4-:R-:W-:Y:S01]  /*8530*/  VIADD R13, R17, UR10 ;  /* 0x0000000a110d7c36 */ /* 0x010fe20008000000 */
[----:B------:R1:W-:Y:S03]  /*8540*/  @P3 STG.E.U16 desc[UR22][R2.64], R0 ;  /* 0x0000000002003986 */ /* 0x0003e6000c101516 */
[C---:B------:R-:W-:Y:S01]  /*8550*/  VIADD R15, R13.reuse, UR10 ;  /* 0x0000000a0d0f7c36 */ /* 0x040fe20008000000 */
[----:B------:R2:W-:Y:S01]  /*8560*/  @P6 STG.E.U16 desc[UR22][R6.64], R65 ;  /* 0x0000004106006986 */ /* 0x0005e2000c101516 */
[----:B------:R-:W-:-:S04]  /*8570*/  IMAD.WIDE R10, R13, 0x2, R68 ;  /* 0x000000020d0a7825 */ /* 0x000fc800078e0244 */
[----:B------:R-:W-:Y:S01]  /*8580*/  IMAD.WIDE R12, R13, 0x2, R4 ;  /* 0x000000020d0c7825 */ /* 0x000fe200078e0204 */
[----:B-1----:R-:W-:-:S03]  /*8590*/  PRMT R3, R65, 0x7632, R3 ;  /* 0x0000763241037816 */ /* 0x002fc60000000003 */
[----:B------:R-:W-:Y:S01]  /*85a0*/  IMAD.WIDE R68, R15, 0x2, R68 ;  /* 0x000000020f447825 */ /* 0x000fe200078e0244 */
[----:B--2---:R-:W-:-:S03]  /*85b0*/  PRMT R7, R66, 0x7632, R7 ;  /* 0x0000763242077816 */ /* 0x004fc60000000007 */
[----:B------:R-:W-:Y:S01]  /*85c0*/  IMAD.WIDE R4, R15, 0x2, R4 ;  /* 0x000000020f047825 */ /* 0x000fe200078e0204 */
[----:B------:R1:W-:Y:S04]  /*85d0*/  @P0 STG.E.U16 desc[UR22][R8.64], R3 ;  /* 0x0000000308000986 */ /* 0x0003e8000c101516 */
[----:B------:R1:W-:Y:S04]  /*85e0*/  @P4 STG.E.U16 desc[UR22][R10.64], R66 ;  /* 0x000000420a004986 */ /* 0x0003e8000c101516 */
[----:B------:R1:W-:Y:S04]  /*85f0*/  @P5 STG.E.U16 desc[UR22][R12.64], R7 ;  /* 0x000000070c005986 */ /* 0x0003e8000c101516 */
[----:B------:R1:W-:Y:S04]  /*8600*/  @P2 STG.E.U16 desc[UR22][R68.64], R67 ;  /* 0x0000004344002986 */ /* 0x0003e8000c101516 */
[----:B------:R1:W-:Y:S01]  /*8610*/  @P1 STG.E.U16 desc[UR22][R4.64], R14 ;  /* 0x0000000e04001986 */ /* 0x0003e2000c101516 */
[----:B---3--:R-:W-:Y:S06]  /*8620*/  BAR.SYNC.DEFER_BLOCKING 0x0 ;  /* 0x0000000000007b1d */ /* 0x008fec0000010000 */
[----:B------:R-:W-:Y:S05]  /*8630*/  BRA.U UP0, `(.L_x_13) ;  /* 0x0000000100a07547 */ /* 0x000fea000b800000 */
[----:B------:R-:W2:Y:S01]  /*8640*/  S2UR UR5, SR_CgaCtaId ;  /* 0x00000000000579c3 */ /* 0x000ea20000008800 */
[----:B------:R-:W-:Y:S01]  /*8650*/  NOP ;  /* 0x0000000000007918 */ /* 0x000fe20000000000 */
[----:B------:R-:W-:Y:S01]  /*8660*/  UMOV UR4, 0x50 ;  /* 0x0000005000047882 */ /* 0x000fe20000000000 */
[----:B------:R-:W-:Y:S02]  /*8670*/  IMAD.U32 R0, RZ, RZ, UR8 ;  /* 0x00000008ff007e24 */ /* 0x000fe4000f8e00ff */
[----:B-1----:R-:W-:Y:S02]  /*8680*/  IMAD.MOV.U32 R3, RZ, RZ, 0xf ;  /* 0x0000000fff037424 */ /* 0x002fe400078e00ff */
[----:B------:R-:W-:Y:S01]  /*8690*/  IMAD.MOV.U32 R7, RZ, RZ, 0x1 ;  /* 0x00000001ff077424 */ /* 0x000fe200078e00ff */
[----:B------:R-:W-:-:S04]  /*86a0*/  LOP3.LUT R0, R0, 0xffff, RZ, 0xc0, !PT ;  /* 0x0000ffff00007812 */ /* 0x000fc800078ec0ff */
[----:B------:R-:W-:-:S05]  /*86b0*/  SHF.R.U32.HI R0, RZ, 0x5, R0 ;  /* 0x00000005ff007819 */ /* 0x000fca0000011600 */
[----:B------:R-:W-:Y:S01]  /*86c0*/  VIADD R2, R0, 0x10 ;  /* 0x0000001000027836 */ /* 0x000fe20000000000 */
[----:B------:R-:W-:Y:S01]  /*86d0*/  SHF.L.U32 R0, R3, R0, RZ ;  /* 0x0000000003007219 */ /* 0x000fe200000006ff */
[----:B--2---:R-:W-:-:S03]  /*86e0*/  ULEA UR6, UR5, UR4, 0x18 ;  /* 0x0000000405067291 */ /* 0x004fc6000f8ec0ff */
[----:B------:R-:W-:-:S04]  /*86f0*/  SHF.L.U32 R3, R7, R2, RZ ;  /* 0x0000000207037219 */ /* 0x000fc800000006ff */
[----:B------:R-:W-:Y:S02]  /*8700*/  LOP3.LUT R0, R3, R0, RZ, 0xfc, !PT ;  /* 0x0000000003007212 */ /* 0x000fe400078efcff */
[----:B------:R-:W1:Y:S02]  /*8710*/  LDS R5, [UR6] ;  /* 0x00000006ff057984 */ /* 0x000e640008000800 */
[C---:B------:R-:W-:Y:S02]  /*8720*/  LOP3.LUT R2, R0.reuse, 0xffff, RZ, 0xc0, !PT ;  /* 0x0000ffff00027812 */ /* 0x040fe400078ec0ff */
[----:B-1----:R-:W-:-:S04]  /*8730*/  LOP3.LUT R3, R0, 0xffff, R5, 0x80, !PT ;  /* 0x0000ffff00037812 */ /* 0x002fc800078e8005 */
[----:B------:R-:W-:-:S13]  /*8740*/  ISETP.NE.AND P0, PT, R3, R2, PT ;  /* 0x000000020300720c */ /* 0x000fda0003f05270 */
[----:B------:R-:W-:Y:S05]  /*8750*/  @P0 BRA `(.L_x_14) ;  /* 0x0000000000500947 */ /* 0x000fea0003800000 */
[----:B------:R-:W-:Y:S02]  /*8760*/  SHF.R.U32.HI R5, RZ, 0x10, R5 ;  /* 0x00000010ff057819 */ /* 0x000fe40000011605 */
[----:B------:R-:W-:-:S04]  /*8770*/  SHF.R.U32.HI R2, RZ, 0x10, R0 ;  /* 0x00000010ff027819 */ /* 0x000fc80000011600 */
[----:B------:R-:W-:-:S04]  /*8780*/  LOP3.LUT R5, R5, R2, RZ, 0xc0, !PT ;  /* 0x0000000205057212 */ /* 0x000fc800078ec0ff */
[----:B------:R-:W-:-:S13]  /*8790*/  ISETP.NE.AND P0, PT, R5, R2, PT ;  /* 0x000000020500720c */ /* 0x000fda0003f05270 */
[----:B------:R-:W-:Y:S05]  /*87a0*/  @P0 BRA `(.L_x_15) ;  /* 0x0000000000300947 */ /* 0x000fea0003800000 */
[----:B------:R-:W-:Y:S01]  /*87b0*/  R2UR UR4, R0 ;  /* 0x00000000000472ca */ /* 0x000fe200000e0000 */
[----:B------:R-:W-:Y:S01]  /*87c0*/  VOTEU.ANY UR5, UPT, PT ;  /* 0x0000000000057886 */ /* 0x000fe200038e0100 */
[----:B------:R-:W1:Y:S01]  /*87d0*/  S2R R0, SR_LANEID ;  /* 0x0000000000007919 */ /* 0x000e620000000000 */
[----:B------:R-:W-:-:S10]  /*87e0*/  UFLO.U32 UR5, UR5 ;  /* 0x00000005000572bd */ /* 0x000fd400080e0000 */
[----:B------:R-:W-:-:S06]  /*87f0*/  ULOP3.LUT UR4, URZ, UR4, URZ, 0x33, !UPT ;  /* 0x00000004ff047292 */ /* 0x000fcc000f8e33ff */
[----:B------:R-:W-:-:S04]  /*8800*/  IMAD.U32 R2, RZ, RZ, UR4 ;  /* 0x00000004ff027e24 */ /* 0x000fc8000f8e00ff */
[----:B------:R-:W2:Y:S02]  /*8810*/  REDUX UR7, R2 ;  /* 0x00000000020773c4 */ /* 0x000ea40000000000 */
[----:B------:R3:W-:Y:S01]  /*8820*/  UTCATOMSWS.AND URZ, UR4 ;  /* 0x0000000400ff79e3 */ /* 0x0007e20008000000 */
[----:B-1----:R-:W-:Y:S01]  /*8830*/  ISETP.EQ.U32.AND P0, PT, R0, UR5, PT ;  /* 0x0000000500007c0c */ /* 0x002fe2000bf02070 */
[----:B--2---:R-:W-:-:S12]  /*8840*/  IMAD.U32 R0, RZ, RZ, UR7 ;  /* 0x00000007ff007e24 */ /* 0x004fd8000f8e00ff */
[----:B------:R3:W-:Y:S01]  /*8850*/  @P0 ATOMS.AND RZ, [UR6], R0 ;  /* 0x00000000ffff098c */ /* 0x0007e2000a800006 */
[----:B------:R-:W-:Y:S05]  /*8860*/  BRA `(.L_x_13) ;  /* 0x0000000000147947 */ /* 0x000fea0003800000 */
.L_x_15:
[----:B------:R-:W-:-:S07]  /*8870*/  MOV R2, 0x8890 ;  /* 0x0000889000027802 */ /* 0x000fce0000000f00 */
[----:B0-----:R-:W-:Y:S05]  /*8880*/  CALL.REL.NOINC `($__internal_0_$__cuda_sm10x_tcgen05_guardrail_trap_col_being_dealloced_not_returned_by_alloc) ;  /* 0x00000000002c7944 */ /* 0x001fea0003c00000 */
[----:B------:R-:W-:Y:S05]  /*8890*/  BRA `(.L_x_13) ;  /* 0x0000000000087947 */ /* 0x000fea0003800000 */
.L_x_14:
[----:B------:R-:W-:-:S07]  /*88a0*/  MOV R2, 0x88c0 ;  /* 0x000088c000027802 */ /* 0x000fce0000000f00 */
[----:B0-----:R-:W-:Y:S05]  /*88b0*/  CALL.REL.NOINC `($__internal_2_$__cuda_sm10x_tcgen05_guardrail_trap_unallocated_columns_being_dealloced) ;  /* 0x0000000000387944 */ /* 0x001fea0003c00000 */
.L_x_13:
[----:B------:R-:W-:Y:S01]  /*88c0*/  NOP ;  /* 0x0000000000007918 */ /* 0x000fe20000000000 */
[----:B---3--:R-:W-:Y:S05]  /*88d0*/  EXIT ;  /* 0x000000000000794d */ /* 0x008fea0003800000 */
.L_x_8:
[----:B------:R-:W0:Y:S02]  /*88e0*/  SYNCS.PHASECHK.TRANS64.TRYWAIT P1, [UR11], R175 ;  /* 0x000000afff0075a7 */ /* 0x000e24000802110b */
[----:B0-----:R-:W-:Y:S05]  /*88f0*/  @!P1 BRA `(.L_x_8) ;  /* 0xfffffffc00f89947 */ /* 0x001fea000383ffff */
[----:B------:R-:W-:Y:S05]  /*8900*/  BRA `(.L_x_16) ;  /* 0xffffffb400d87947 */ /* 0x000fea000383ffff */
.L_x_12:
[----:B------:R-:W2:Y:S02]  /*8910*/  SYNCS.PHASECHK.TRANS64.TRYWAIT P0, [UR11], R4 ;  /* 0x00000004ff0075a7 */ /* 0x000ea4000800110b */
[----:B--2---:R-:W-:Y:S05]  /*8920*/  @!P0 BRA `(.L_x_12) ;  /* 0xfffffffc00f88947 */ /* 0x004fea000383ffff */
[----:B------:R-:W-:Y:S05]  /*8930*/  BRA `(.L_x_11) ;  /* 0xffffffcc00fc7947 */ /* 0x000fea000383ffff */
        .weak           $__internal_0_$__cuda_sm10x_tcgen05_guardrail_trap_col_being_dealloced_not_returned_by_alloc
        .type           $__internal_0_$__cuda_sm10x_tcgen05_guardrail_trap_col_being_dealloced_not_returned_by_alloc,@function
        .size           $__internal_0_$__cuda_sm10x_tcgen05_guardrail_trap_col_being_dealloced_not_returned_by_alloc,($__internal_1_$__cuda_sm10x_tcgen05_guardrail_trap_phase_invalid_during_alloc - $__internal_0_$__cuda_sm10x_tcgen05_guardrail_trap_col_being_dealloced_not_returned_by_alloc)
$__internal_0_$__cuda_sm10x_tcgen05_guardrail_trap_col_being_dealloced_not_returned_by_alloc:
[----:B------:R-:W-:Y:S05]  /*8940*/  BPT.TRAP 0x1 ;  /* 0x000000040000795c */ /* 0x000fea0000300000 */
[----:B------:R-:W-:-:S04]  /*8950*/  IMAD.MOV.U32 R3, RZ, RZ, 0x0 ;  /* 0x00000000ff037424 */ /* 0x000fc800078e00ff */
[----:B------:R-:W-:Y:S05]  /*8960*/  RET.REL.NODEC R2 `(matmul_kernel) ;  /* 0xffffff7402a47950 */ /* 0x000fea0003c3ffff */
        .weak           $__internal_1_$__cuda_sm10x_tcgen05_guardrail_trap_phase_invalid_during_alloc
        .type           $__internal_1_$__cuda_sm10x_tcgen05_guardrail_trap_phase_invalid_during_alloc,@function
        .size           $__internal_1_$__cuda_sm10x_tcgen05_guardrail_trap_phase_invalid_during_alloc,($__internal_2_$__cuda_sm10x_tcgen05_guardrail_trap_unallocated_columns_being_dealloced - $__internal_1_$__cuda_sm10x_tcgen05_guardrail_trap_phase_invalid_during_alloc)
$__internal_1_$__cuda_sm10x_tcgen05_guardrail_trap_phase_invalid_during_alloc:
[----:B------:R-:W-:Y:S05]  /*8970*/  BPT.TRAP 0x1 ;  /* 0x000000040000795c */ /* 0x000fea0000300000 */
[----:B------:R-:W-:-:S04]  /*8980*/  IMAD.MOV.U32 R3, RZ, RZ, 0x0 ;  /* 0x00000000ff037424 */ /* 0x000fc800078e00ff */
[----:B------:R-:W-:Y:S05]  /*8990*/  RET.REL.NODEC R2 `(matmul_kernel) ;  /* 0xffffff7402987950 */ /* 0x000fea0003c3ffff */
        .weak           $__internal_2_$__cuda_sm10x_tcgen05_guardrail_trap_unallocated_columns_being_dealloced
        .type           $__internal_2_$__cuda_sm10x_tcgen05_guardrail_trap_unallocated_columns_being_dealloced,@function
        .size           $__internal_2_$__cuda_sm10x_tcgen05_guardrail_trap_unallocated_columns_being_dealloced,(.L_x_20 - $__internal_2_$__cuda_sm10x_tcgen05_guardrail_trap_unallocated_columns_being_dealloced)
$__internal_2_$__cuda_sm10x_tcgen05_guardrail_trap_unallocated_columns_being_dealloced:
[----:B------:R-:W-:Y:S05]  /*89a0*/  BPT.TRAP 0x1 ;  /* 0x000000040000795c */ /* 0x000fea0000300000 */
[----:B------:R-:W-:-:S04]  /*89b0*/  IMAD.MOV.U32 R3, RZ, RZ, 0x0 ;  /* 0x00000000ff037424 */ /* 0x000fc800078e00ff */
[----:B------:R-:W-:Y:S05]  /*89c0*/  RET.REL.NODEC R2 `(matmul_kernel) ;  /* 0xffffff74028c7950 */ /* 0x000fea0003c3ffff */
.L_x_17:
[----:B------:R-:W-:-:S00]  /*89d0*/  BRA `(.L_x_17) ;  /* 0xfffffffc00fc7947 */ /* 0x000fc0000383ffff */
[----:B------:R-:W-:-:S00]  /*89e0*/  NOP ;  /* 0x0000000000007918 */ /* 0x000fc00000000000 */
        /* <DEDUP_REMOVED lines=9> */
.L_x_20:


//--------------------- .nv.shared.matmul_kernel  --------------------------
	.section	.nv.shared.matmul_kernel,"aw",@nobits
	.sectionflags	@""
	.align	16
	.zero		1024


//--------------------- .nv.shared.reserved.0     --------------------------
	.section	.nv.shared.reserved.0,"aw",@nobits
	.align	8
	.weak		__nv_reservedSMEM_offset_0_alias
	.size		__nv_reservedSMEM_offset_0_alias, 0, 64
	.other		__nv_reservedSMEM_offset_0_alias,@"STO_CUDA_RESERVED_SHARED STV_DEFAULT"
__nv_reservedSMEM_offset_0_alias:
	.zero		0
.nv.shared.reserved.0:
	.zero		64
	.weak		__nv_reservedSMEM_allocation_phase
	.type		__nv_reservedSMEM_allocation_phase,@object
	.size		__nv_reservedSMEM_allocation_phase,(.L_0 - __nv_reservedSMEM_allocation_phase)
__nv_reservedSMEM_allocation_phase:
	.zero		1
.L_0:
	.zero		7
	.weak		__nv_reservedSMEM_devtool_atexit_pc
	.type		__nv_reservedSMEM_devtool_atexit_pc,@object
	.size		__nv_reservedSMEM_devtool_atexit_pc,(__nv_reservedSMEM_allocation_mask - __nv_reservedSMEM_devtool_atexit_pc)
__nv_reservedSMEM_devtool_atexit_pc:
	.zero		8
	.weak		__nv_reservedSMEM_allocation_mask
	.type		__nv_reservedSMEM_allocation_mask,@object
	.size		__nv_reservedSMEM_allocation_mask,(.L_2 - __nv_reservedSMEM_allocation_mask)
__nv_reservedSMEM_allocation_mask:
	.zero		4
.L_2:


//--------------------- .nv.constant0.matmul_kernel --------------------------
	.section	.nv.constant0.matmul_kernel,"a",@progbits
	.sectionflags	@""
	.align	4
.nv.constant0.matmul_kernel:
	.zero		976


//--------------------- SYMBOLS --------------------------

	.type		.nv.reservedSmem.offset0,@object
	.size		.nv.reservedSmem.offset0,0x4
	.type		.nv.reservedSmem.cap,@object
	.size		.nv.reservedSmem.cap,0x4
